//
// Generated by NVIDIA NVVM Compiler
//
// Compiler Build ID: CL-36424714
// Cuda compilation tools, release 13.0, V13.0.88
// Based on NVVM 20.0.0
//

.version 9.0
.target sm_100
.address_size 64

	// .globl	_Z11reduceNaivePfS_j
// _ZZ10reduceShflPfS_jE8warpSums has been demoted
.extern .shared .align 16 .b8 sdata[];

.visible .entry _Z11reduceNaivePfS_j(
	.param .u64 .ptr .align 1 _Z11reduceNaivePfS_j_param_0,
	.param .u64 .ptr .align 1 _Z11reduceNaivePfS_j_param_1,
	.param .u32 _Z11reduceNaivePfS_j_param_2
)
{
	.reg .pred 	%p<6>;
	.reg .b32 	%r<17>;
	.reg .b32 	%f<9>;
	.reg .b64 	%rd<9>;

	ld.param.u64 	%rd1, [_Z11reduceNaivePfS_j_param_0];
	ld.param.u64 	%rd2, [_Z11reduceNaivePfS_j_param_1];
	ld.param.u32 	%r8, [_Z11reduceNaivePfS_j_param_2];
	mov.u32 	%r1, %tid.x;
	mov.u32 	%r2, %ctaid.x;
	mov.u32 	%r3, %ntid.x;
	mad.lo.s32 	%r4, %r2, %r3, %r1;
	setp.ge.u32 	%p1, %r4, %r8;
	mov.f32 	%f8, 0f00000000;
	@%p1 bra 	$L__BB0_2;
	cvta.to.global.u64 	%rd3, %rd1;
	mul.wide.u32 	%rd4, %r4, 4;
	add.s64 	%rd5, %rd3, %rd4;
	ld.global.f32 	%f8, [%rd5];
$L__BB0_2:
	shl.b32 	%r9, %r1, 2;
	mov.u32 	%r10, sdata;
	add.s32 	%r5, %r10, %r9;
	st.shared.f32 	[%r5], %f8;
	bar.sync 	0;
	setp.lt.u32 	%p2, %r3, 2;
	@%p2 bra 	$L__BB0_7;
	mov.b32 	%r16, 1;
$L__BB0_4:
	shl.b32 	%r7, %r16, 1;
	add.s32 	%r12, %r7, -1;
	and.b32  	%r13, %r12, %r1;
	setp.ne.s32 	%p3, %r13, 0;
	@%p3 bra 	$L__BB0_6;
	shl.b32 	%r14, %r16, 2;
	add.s32 	%r15, %r5, %r14;
	ld.shared.f32 	%f4, [%r15];
	ld.shared.f32 	%f5, [%r5];
	add.f32 	%f6, %f4, %f5;
	st.shared.f32 	[%r5], %f6;
$L__BB0_6:
	bar.sync 	0;
	setp.lt.u32 	%p4, %r7, %r3;
	mov.u32 	%r16, %r7;
	@%p4 bra 	$L__BB0_4;
$L__BB0_7:
	setp.ne.s32 	%p5, %r1, 0;
	@%p5 bra 	$L__BB0_9;
	ld.shared.f32 	%f7, [sdata];
	cvta.to.global.u64 	%rd6, %rd2;
	mul.wide.u32 	%rd7, %r2, 4;
	add.s64 	%rd8, %rd6, %rd7;
	st.global.f32 	[%rd8], %f7;
$L__BB0_9:
	ret;

}
	// .globl	_Z18reduceNoDivergencePfS_j
.visible .entry _Z18reduceNoDivergencePfS_j(
	.param .u64 .ptr .align 1 _Z18reduceNoDivergencePfS_j_param_0,
	.param .u64 .ptr .align 1 _Z18reduceNoDivergencePfS_j_param_1,
	.param .u32 _Z18reduceNoDivergencePfS_j_param_2
)
{
	.reg .pred 	%p<6>;
	.reg .b32 	%r<14>;
	.reg .b32 	%f<9>;
	.reg .b64 	%rd<9>;

	ld.param.u64 	%rd1, [_Z18reduceNoDivergencePfS_j_param_0];
	ld.param.u64 	%rd2, [_Z18reduceNoDivergencePfS_j_param_1];
	ld.param.u32 	%r8, [_Z18reduceNoDivergencePfS_j_param_2];
	mov.u32 	%r1, %tid.x;
	mov.u32 	%r2, %ctaid.x;
	mov.u32 	%r13, %ntid.x;
	mad.lo.s32 	%r4, %r2, %r13, %r1;
	setp.ge.u32 	%p1, %r4, %r8;
	mov.f32 	%f8, 0f00000000;
	@%p1 bra 	$L__BB1_2;
	cvta.to.global.u64 	%rd3, %rd1;
	mul.wide.u32 	%rd4, %r4, 4;
	add.s64 	%rd5, %rd3, %rd4;
	ld.global.f32 	%f8, [%rd5];
$L__BB1_2:
	shl.b32 	%r9, %r1, 2;
	mov.u32 	%r10, sdata;
	add.s32 	%r5, %r10, %r9;
	st.shared.f32 	[%r5], %f8;
	bar.sync 	0;
	setp.lt.u32 	%p2, %r13, 2;
	@%p2 bra 	$L__BB1_6;
$L__BB1_3:
	shr.u32 	%r7, %r13, 1;
	setp.ge.u32 	%p3, %r1, %r7;
	@%p3 bra 	$L__BB1_5;
	shl.b32 	%r11, %r7, 2;
	add.s32 	%r12, %r5, %r11;
	ld.shared.f32 	%f4, [%r12];
	ld.shared.f32 	%f5, [%r5];
	add.f32 	%f6, %f4, %f5;
	st.shared.f32 	[%r5], %f6;
$L__BB1_5:
	bar.sync 	0;
	setp.gt.u32 	%p4, %r13, 3;
	mov.u32 	%r13, %r7;
	@%p4 bra 	$L__BB1_3;
$L__BB1_6:
	setp.ne.s32 	%p5, %r1, 0;
	@%p5 bra 	$L__BB1_8;
	ld.shared.f32 	%f7, [sdata];
	cvta.to.global.u64 	%rd6, %rd2;
	mul.wide.u32 	%rd7, %r2, 4;
	add.s64 	%rd8, %rd6, %rd7;
	st.global.f32 	[%rd8], %f7;
$L__BB1_8:
	ret;

}
	// .globl	_Z19reduceAddDuringLoadPfS_j
.visible .entry _Z19reduceAddDuringLoadPfS_j(
	.param .u64 .ptr .align 1 _Z19reduceAddDuringLoadPfS_j_param_0,
	.param .u64 .ptr .align 1 _Z19reduceAddDuringLoadPfS_j_param_1,
	.param .u32 _Z19reduceAddDuringLoadPfS_j_param_2
)
{
	.reg .pred 	%p<7>;
	.reg .b32 	%r<17>;
	.reg .b32 	%f<13>;
	.reg .b64 	%rd<11>;

	ld.param.u64 	%rd3, [_Z19reduceAddDuringLoadPfS_j_param_0];
	ld.param.u64 	%rd2, [_Z19reduceAddDuringLoadPfS_j_param_1];
	ld.param.u32 	%r9, [_Z19reduceAddDuringLoadPfS_j_param_2];
	cvta.to.global.u64 	%rd1, %rd3;
	mov.u32 	%r1, %tid.x;
	mov.u32 	%r2, %ctaid.x;
	mov.u32 	%r16, %ntid.x;
	mul.lo.s32 	%r10, %r16, %r2;
	shl.b32 	%r11, %r10, 1;
	add.s32 	%r4, %r11, %r1;
	setp.ge.u32 	%p1, %r4, %r9;
	mov.f32 	%f12, 0f00000000;
	@%p1 bra 	$L__BB2_2;
	mul.wide.u32 	%rd4, %r4, 4;
	add.s64 	%rd5, %rd1, %rd4;
	ld.global.f32 	%f12, [%rd5];
$L__BB2_2:
	add.s32 	%r5, %r4, %r16;
	setp.ge.u32 	%p2, %r5, %r9;
	@%p2 bra 	$L__BB2_4;
	mul.wide.u32 	%rd6, %r5, 4;
	add.s64 	%rd7, %rd1, %rd6;
	ld.global.f32 	%f6, [%rd7];
	add.f32 	%f12, %f12, %f6;
$L__BB2_4:
	shl.b32 	%r12, %r1, 2;
	mov.u32 	%r13, sdata;
	add.s32 	%r6, %r13, %r12;
	st.shared.f32 	[%r6], %f12;
	bar.sync 	0;
	setp.lt.u32 	%p3, %r16, 2;
	@%p3 bra 	$L__BB2_8;
$L__BB2_5:
	shr.u32 	%r8, %r16, 1;
	setp.ge.u32 	%p4, %r1, %r8;
	@%p4 bra 	$L__BB2_7;
	shl.b32 	%r14, %r8, 2;
	add.s32 	%r15, %r6, %r14;
	ld.shared.f32 	%f7, [%r15];
	ld.shared.f32 	%f8, [%r6];
	add.f32 	%f9, %f7, %f8;
	st.shared.f32 	[%r6], %f9;
$L__BB2_7:
	bar.sync 	0;
	setp.gt.u32 	%p5, %r16, 3;
	mov.u32 	%r16, %r8;
	@%p5 bra 	$L__BB2_5;
$L__BB2_8:
	setp.ne.s32 	%p6, %r1, 0;
	@%p6 bra 	$L__BB2_10;
	ld.shared.f32 	%f10, [sdata];
	cvta.to.global.u64 	%rd8, %rd2;
	mul.wide.u32 	%rd9, %r2, 4;
	add.s64 	%rd10, %rd8, %rd9;
	st.global.f32 	[%rd10], %f10;
$L__BB2_10:
	ret;

}
	// .globl	_Z20reduceUnrollLastWarpPfS_j
.visible .entry _Z20reduceUnrollLastWarpPfS_j(
	.param .u64 .ptr .align 1 _Z20reduceUnrollLastWarpPfS_j_param_0,
	.param .u64 .ptr .align 1 _Z20reduceUnrollLastWarpPfS_j_param_1,
	.param .u32 _Z20reduceUnrollLastWarpPfS_j_param_2
)
{
	.reg .pred 	%p<14>;
	.reg .b32 	%r<17>;
	.reg .b32 	%f<31>;
	.reg .b64 	%rd<11>;

	ld.param.u64 	%rd3, [_Z20reduceUnrollLastWarpPfS_j_param_0];
	ld.param.u64 	%rd2, [_Z20reduceUnrollLastWarpPfS_j_param_1];
	ld.param.u32 	%r9, [_Z20reduceUnrollLastWarpPfS_j_param_2];
	cvta.to.global.u64 	%rd1, %rd3;
	mov.u32 	%r1, %tid.x;
	mov.u32 	%r2, %ctaid.x;
	mov.u32 	%r3, %ntid.x;
	mul.lo.s32 	%r10, %r3, %r2;
	shl.b32 	%r11, %r10, 1;
	add.s32 	%r4, %r11, %r1;
	setp.ge.u32 	%p1, %r4, %r9;
	mov.f32 	%f30, 0f00000000;
	@%p1 bra 	$L__BB3_2;
	mul.wide.u32 	%rd4, %r4, 4;
	add.s64 	%rd5, %rd1, %rd4;
	ld.global.f32 	%f30, [%rd5];
$L__BB3_2:
	add.s32 	%r5, %r4, %r3;
	setp.ge.u32 	%p2, %r5, %r9;
	@%p2 bra 	$L__BB3_4;
	mul.wide.u32 	%rd6, %r5, 4;
	add.s64 	%rd7, %rd1, %rd6;
	ld.global.f32 	%f6, [%rd7];
	add.f32 	%f30, %f30, %f6;
$L__BB3_4:
	shl.b32 	%r12, %r1, 2;
	mov.u32 	%r13, sdata;
	add.s32 	%r6, %r13, %r12;
	st.shared.f32 	[%r6], %f30;
	bar.sync 	0;
	setp.lt.u32 	%p3, %r3, 66;
	@%p3 bra 	$L__BB3_9;
	mov.u32 	%r16, %r3;
$L__BB3_6:
	shr.u32 	%r8, %r16, 1;
	setp.ge.u32 	%p4, %r1, %r8;
	@%p4 bra 	$L__BB3_8;
	shl.b32 	%r14, %r8, 2;
	add.s32 	%r15, %r6, %r14;
	ld.shared.f32 	%f7, [%r15];
	ld.shared.f32 	%f8, [%r6];
	add.f32 	%f9, %f7, %f8;
	st.shared.f32 	[%r6], %f9;
$L__BB3_8:
	bar.sync 	0;
	setp.gt.u32 	%p5, %r16, 131;
	mov.u32 	%r16, %r8;
	@%p5 bra 	$L__BB3_6;
$L__BB3_9:
	setp.gt.u32 	%p6, %r1, 31;
	@%p6 bra 	$L__BB3_24;
	setp.lt.u32 	%p7, %r3, 64;
	@%p7 bra 	$L__BB3_12;
	ld.volatile.shared.f32 	%f10, [%r6+128];
	ld.volatile.shared.f32 	%f11, [%r6];
	add.f32 	%f12, %f10, %f11;
	st.volatile.shared.f32 	[%r6], %f12;
	bra.uni 	$L__BB3_13;
$L__BB3_12:
	setp.lt.u32 	%p8, %r3, 32;
	@%p8 bra 	$L__BB3_14;
$L__BB3_13:
	ld.volatile.shared.f32 	%f13, [%r6+64];
	ld.volatile.shared.f32 	%f14, [%r6];
	add.f32 	%f15, %f13, %f14;
	st.volatile.shared.f32 	[%r6], %f15;
	bra.uni 	$L__BB3_15;
$L__BB3_14:
	setp.lt.u32 	%p9, %r3, 16;
	@%p9 bra 	$L__BB3_16;
$L__BB3_15:
	ld.volatile.shared.f32 	%f16, [%r6+32];
	ld.volatile.shared.f32 	%f17, [%r6];
	add.f32 	%f18, %f16, %f17;
	st.volatile.shared.f32 	[%r6], %f18;
	bra.uni 	$L__BB3_17;
$L__BB3_16:
	setp.lt.u32 	%p10, %r3, 8;
	@%p10 bra 	$L__BB3_18;
$L__BB3_17:
	ld.volatile.shared.f32 	%f19, [%r6+16];
	ld.volatile.shared.f32 	%f20, [%r6];
	add.f32 	%f21, %f19, %f20;
	st.volatile.shared.f32 	[%r6], %f21;
	bra.uni 	$L__BB3_19;
$L__BB3_18:
	setp.lt.u32 	%p11, %r3, 4;
	@%p11 bra 	$L__BB3_20;
$L__BB3_19:
	ld.volatile.shared.f32 	%f22, [%r6+8];
	ld.volatile.shared.f32 	%f23, [%r6];
	add.f32 	%f24, %f22, %f23;
	st.volatile.shared.f32 	[%r6], %f24;
	bra.uni 	$L__BB3_21;
$L__BB3_20:
	setp.lt.u32 	%p12, %r3, 2;
	@%p12 bra 	$L__BB3_22;
$L__BB3_21:
	ld.volatile.shared.f32 	%f25, [%r6+4];
	ld.volatile.shared.f32 	%f26, [%r6];
	add.f32 	%f27, %f25, %f26;
	st.volatile.shared.f32 	[%r6], %f27;
$L__BB3_22:
	setp.ne.s32 	%p13, %r1, 0;
	@%p13 bra 	$L__BB3_24;
	ld.shared.f32 	%f28, [sdata];
	cvta.to.global.u64 	%rd8, %rd2;
	mul.wide.u32 	%rd9, %r2, 4;
	add.s64 	%rd10, %rd8, %rd9;
	st.global.f32 	[%rd10], %f28;
$L__BB3_24:
	ret;

}
	// .globl	_Z10reduceShflPfS_j
.visible .entry _Z10reduceShflPfS_j(
	.param .u64 .ptr .align 1 _Z10reduceShflPfS_j_param_0,
	.param .u64 .ptr .align 1 _Z10reduceShflPfS_j_param_1,
	.param .u32 _Z10reduceShflPfS_j_param_2
)
{
	.reg .pred 	%p<17>;
	.reg .b32 	%r<39>;
	.reg .b32 	%f<33>;
	.reg .b64 	%rd<9>;
	// demoted variable
	.shared .align 4 .b8 _ZZ10reduceShflPfS_jE8warpSums[128];
	ld.param.u64 	%rd2, [_Z10reduceShflPfS_j_param_0];
	ld.param.u64 	%rd3, [_Z10reduceShflPfS_j_param_1];
	ld.param.u32 	%r8, [_Z10reduceShflPfS_j_param_2];
	mov.u32 	%r1, %tid.x;
	mov.u32 	%r2, %ctaid.x;
	mov.u32 	%r3, %ntid.x;
	mad.lo.s32 	%r38, %r2, %r3, %r1;
	setp.ge.u32 	%p1, %r38, %r8;
	mov.f32 	%f31, 0f00000000;
	@%p1 bra 	$L__BB4_3;
	mov.u32 	%r9, %nctaid.x;
	mul.lo.s32 	%r5, %r3, %r9;
	cvta.to.global.u64 	%rd1, %rd2;
	mov.f32 	%f31, 0f00000000;
$L__BB4_2:
	mul.wide.u32 	%rd4, %r38, 4;
	add.s64 	%rd5, %rd1, %rd4;
	ld.global.f32 	%f10, [%rd5];
	add.f32 	%f31, %f31, %f10;
	add.s32 	%r38, %r38, %r5;
	setp.lt.u32 	%p2, %r38, %r8;
	@%p2 bra 	$L__BB4_2;
$L__BB4_3:
	mov.b32 	%r10, %f31;
	shfl.sync.bfly.b32	%r11|%p3, %r10, 16, 31, -1;
	mov.b32 	%f11, %r11;
	add.f32 	%f12, %f31, %f11;
	mov.b32 	%r12, %f12;
	shfl.sync.bfly.b32	%r13|%p4, %r12, 8, 31, -1;
	mov.b32 	%f13, %r13;
	add.f32 	%f14, %f12, %f13;
	mov.b32 	%r14, %f14;
	shfl.sync.bfly.b32	%r15|%p5, %r14, 4, 31, -1;
	mov.b32 	%f15, %r15;
	add.f32 	%f16, %f14, %f15;
	mov.b32 	%r16, %f16;
	shfl.sync.bfly.b32	%r17|%p6, %r16, 2, 31, -1;
	mov.b32 	%f17, %r17;
	add.f32 	%f18, %f16, %f17;
	mov.b32 	%r18, %f18;
	shfl.sync.bfly.b32	%r19|%p7, %r18, 1, 31, -1;
	mov.b32 	%f19, %r19;
	add.f32 	%f4, %f18, %f19;
	and.b32  	%r20, %r1, 31;
	setp.ne.s32 	%p8, %r20, 0;
	@%p8 bra 	$L__BB4_5;
	shr.u32 	%r21, %r1, 3;
	mov.u32 	%r22, _ZZ10reduceShflPfS_jE8warpSums;
	add.s32 	%r23, %r22, %r21;
	st.shared.f32 	[%r23], %f4;
$L__BB4_5:
	bar.sync 	0;
	setp.gt.u32 	%p9, %r1, 31;
	@%p9 bra 	$L__BB4_10;
	shr.u32 	%r24, %r3, 5;
	setp.ge.u32 	%p10, %r1, %r24;
	mov.f32 	%f32, 0f00000000;
	@%p10 bra 	$L__BB4_8;
	shl.b32 	%r25, %r1, 2;
	mov.u32 	%r26, _ZZ10reduceShflPfS_jE8warpSums;
	add.s32 	%r27, %r26, %r25;
	ld.shared.f32 	%f32, [%r27];
$L__BB4_8:
	mov.b32 	%r28, %f32;
	shfl.sync.bfly.b32	%r29|%p11, %r28, 16, 31, -1;
	mov.b32 	%f21, %r29;
	add.f32 	%f22, %f32, %f21;
	mov.b32 	%r30, %f22;
	shfl.sync.bfly.b32	%r31|%p12, %r30, 8, 31, -1;
	mov.b32 	%f23, %r31;
	add.f32 	%f24, %f22, %f23;
	mov.b32 	%r32, %f24;
	shfl.sync.bfly.b32	%r33|%p13, %r32, 4, 31, -1;
	mov.b32 	%f25, %r33;
	add.f32 	%f26, %f24, %f25;
	mov.b32 	%r34, %f26;
	shfl.sync.bfly.b32	%r35|%p14, %r34, 2, 31, -1;
	mov.b32 	%f27, %r35;
	add.f32 	%f28, %f26, %f27;
	mov.b32 	%r36, %f28;
	shfl.sync.bfly.b32	%r37|%p15, %r36, 1, 31, -1;
	mov.b32 	%f29, %r37;
	add.f32 	%f7, %f28, %f29;
	setp.ne.s32 	%p16, %r1, 0;
	@%p16 bra 	$L__BB4_10;
	cvta.to.global.u64 	%rd6, %rd3;
	mul.wide.u32 	%rd7, %r2, 4;
	add.s64 	%rd8, %rd6, %rd7;
	st.global.f32 	[%rd8], %f7;
$L__BB4_10:
	ret;

}
	// .globl	_Z20reduceCompleteUnrollILj256EEvPfS0_j
.visible .entry _Z20reduceCompleteUnrollILj256EEvPfS0_j(
	.param .u64 .ptr .align 1 _Z20reduceCompleteUnrollILj256EEvPfS0_j_param_0,
	.param .u64 .ptr .align 1 _Z20reduceCompleteUnrollILj256EEvPfS0_j_param_1,
	.param .u32 _Z20reduceCompleteUnrollILj256EEvPfS0_j_param_2
)
{
	.reg .pred 	%p<7>;
	.reg .b32 	%r<10>;
	.reg .b32 	%f<34>;
	.reg .b64 	%rd<11>;

	ld.param.u64 	%rd3, [_Z20reduceCompleteUnrollILj256EEvPfS0_j_param_0];
	ld.param.u64 	%rd2, [_Z20reduceCompleteUnrollILj256EEvPfS0_j_param_1];
	ld.param.u32 	%r6, [_Z20reduceCompleteUnrollILj256EEvPfS0_j_param_2];
	cvta.to.global.u64 	%rd1, %rd3;
	mov.u32 	%r1, %tid.x;
	mov.u32 	%r2, %ctaid.x;
	shl.b32 	%r7, %r2, 9;
	add.s32 	%r3, %r7, %r1;
	setp.ge.u32 	%p1, %r3, %r6;
	mov.f32 	%f33, 0f00000000;
	@%p1 bra 	$L__BB5_2;
	mul.wide.u32 	%rd4, %r3, 4;
	add.s64 	%rd5, %rd1, %rd4;
	ld.global.f32 	%f33, [%rd5];
$L__BB5_2:
	add.s32 	%r4, %r3, 256;
	setp.ge.u32 	%p2, %r4, %r6;
	@%p2 bra 	$L__BB5_4;
	mul.wide.u32 	%rd6, %r4, 4;
	add.s64 	%rd7, %rd1, %rd6;
	ld.global.f32 	%f6, [%rd7];
	add.f32 	%f33, %f33, %f6;
$L__BB5_4:
	shl.b32 	%r8, %r1, 2;
	mov.u32 	%r9, sdata;
	add.s32 	%r5, %r9, %r8;
	st.shared.f32 	[%r5], %f33;
	bar.sync 	0;
	setp.gt.u32 	%p3, %r1, 127;
	@%p3 bra 	$L__BB5_6;
	ld.shared.f32 	%f7, [%r5+512];
	ld.shared.f32 	%f8, [%r5];
	add.f32 	%f9, %f7, %f8;
	st.shared.f32 	[%r5], %f9;
$L__BB5_6:
	bar.sync 	0;
	setp.gt.u32 	%p4, %r1, 63;
	@%p4 bra 	$L__BB5_8;
	ld.shared.f32 	%f10, [%r5+256];
	ld.shared.f32 	%f11, [%r5];
	add.f32 	%f12, %f10, %f11;
	st.shared.f32 	[%r5], %f12;
$L__BB5_8:
	bar.sync 	0;
	setp.gt.u32 	%p5, %r1, 31;
	@%p5 bra 	$L__BB5_11;
	ld.volatile.shared.f32 	%f13, [%r5+128];
	ld.volatile.shared.f32 	%f14, [%r5];
	add.f32 	%f15, %f13, %f14;
	st.volatile.shared.f32 	[%r5], %f15;
	ld.volatile.shared.f32 	%f16, [%r5+64];
	ld.volatile.shared.f32 	%f17, [%r5];
	add.f32 	%f18, %f16, %f17;
	st.volatile.shared.f32 	[%r5], %f18;
	ld.volatile.shared.f32 	%f19, [%r5+32];
	ld.volatile.shared.f32 	%f20, [%r5];
	add.f32 	%f21, %f19, %f20;
	st.volatile.shared.f32 	[%r5], %f21;
	ld.volatile.shared.f32 	%f22, [%r5+16];
	ld.volatile.shared.f32 	%f23, [%r5];
	add.f32 	%f24, %f22, %f23;
	st.volatile.shared.f32 	[%r5], %f24;
	ld.volatile.shared.f32 	%f25, [%r5+8];
	ld.volatile.shared.f32 	%f26, [%r5];
	add.f32 	%f27, %f25, %f26;
	st.volatile.shared.f32 	[%r5], %f27;
	ld.volatile.shared.f32 	%f28, [%r5+4];
	ld.volatile.shared.f32 	%f29, [%r5];
	add.f32 	%f30, %f28, %f29;
	st.volatile.shared.f32 	[%r5], %f30;
	setp.ne.s32 	%p6, %r1, 0;
	@%p6 bra 	$L__BB5_11;
	ld.shared.f32 	%f31, [sdata];
	cvta.to.global.u64 	%rd8, %rd2;
	mul.wide.u32 	%rd9, %r2, 4;
	add.s64 	%rd10, %rd8, %rd9;
	st.global.f32 	[%rd10], %f31;
$L__BB5_11:
	ret;

}
	// .globl	_Z23reduceMultiplePerThreadILj256EEvPfS0_j
.visible .entry _Z23reduceMultiplePerThreadILj256EEvPfS0_j(
	.param .u64 .ptr .align 1 _Z23reduceMultiplePerThreadILj256EEvPfS0_j_param_0,
	.param .u64 .ptr .align 1 _Z23reduceMultiplePerThreadILj256EEvPfS0_j_param_1,
	.param .u32 _Z23reduceMultiplePerThreadILj256EEvPfS0_j_param_2
)
{
	.reg .pred 	%p<8>;
	.reg .b32 	%r<15>;
	.reg .b32 	%f<38>;
	.reg .b64 	%rd<11>;

	ld.param.u64 	%rd3, [_Z23reduceMultiplePerThreadILj256EEvPfS0_j_param_0];
	ld.param.u64 	%rd2, [_Z23reduceMultiplePerThreadILj256EEvPfS0_j_param_1];
	ld.param.u32 	%r9, [_Z23reduceMultiplePerThreadILj256EEvPfS0_j_param_2];
	cvta.to.global.u64 	%rd1, %rd3;
	mov.u32 	%r1, %tid.x;
	mov.u32 	%r2, %ctaid.x;
	shl.b32 	%r10, %r2, 9;
	add.s32 	%r14, %r10, %r1;
	setp.ge.u32 	%p1, %r14, %r9;
	mov.f32 	%f35, 0f00000000;
	@%p1 bra 	$L__BB6_5;
	mov.u32 	%r11, %nctaid.x;
	shl.b32 	%r4, %r11, 9;
	mov.f32 	%f35, 0f00000000;
$L__BB6_2:
	mul.wide.u32 	%rd4, %r14, 4;
	add.s64 	%rd5, %rd1, %rd4;
	ld.global.f32 	%f8, [%rd5];
	add.f32 	%f35, %f35, %f8;
	add.s32 	%r6, %r14, 256;
	setp.ge.u32 	%p2, %r6, %r9;
	@%p2 bra 	$L__BB6_4;
	mul.wide.u32 	%rd6, %r6, 4;
	add.s64 	%rd7, %rd1, %rd6;
	ld.global.f32 	%f9, [%rd7];
	add.f32 	%f35, %f35, %f9;
$L__BB6_4:
	add.s32 	%r14, %r14, %r4;
	setp.lt.u32 	%p3, %r14, %r9;
	@%p3 bra 	$L__BB6_2;
$L__BB6_5:
	shl.b32 	%r12, %r1, 2;
	mov.u32 	%r13, sdata;
	add.s32 	%r8, %r13, %r12;
	st.shared.f32 	[%r8], %f35;
	bar.sync 	0;
	setp.gt.u32 	%p4, %r1, 127;
	@%p4 bra 	$L__BB6_7;
	ld.shared.f32 	%f10, [%r8+512];
	ld.shared.f32 	%f11, [%r8];
	add.f32 	%f12, %f10, %f11;
	st.shared.f32 	[%r8], %f12;
$L__BB6_7:
	bar.sync 	0;
	setp.gt.u32 	%p5, %r1, 63;
	@%p5 bra 	$L__BB6_9;
	ld.shared.f32 	%f13, [%r8+256];
	ld.shared.f32 	%f14, [%r8];
	add.f32 	%f15, %f13, %f14;
	st.shared.f32 	[%r8], %f15;
$L__BB6_9:
	bar.sync 	0;
	setp.gt.u32 	%p6, %r1, 31;
	@%p6 bra 	$L__BB6_12;
	ld.volatile.shared.f32 	%f16, [%r8+128];
	ld.volatile.shared.f32 	%f17, [%r8];
	add.f32 	%f18, %f16, %f17;
	st.volatile.shared.f32 	[%r8], %f18;
	ld.volatile.shared.f32 	%f19, [%r8+64];
	ld.volatile.shared.f32 	%f20, [%r8];
	add.f32 	%f21, %f19, %f20;
	st.volatile.shared.f32 	[%r8], %f21;
	ld.volatile.shared.f32 	%f22, [%r8+32];
	ld.volatile.shared.f32 	%f23, [%r8];
	add.f32 	%f24, %f22, %f23;
	st.volatile.shared.f32 	[%r8], %f24;
	ld.volatile.shared.f32 	%f25, [%r8+16];
	ld.volatile.shared.f32 	%f26, [%r8];
	add.f32 	%f27, %f25, %f26;
	st.volatile.shared.f32 	[%r8], %f27;
	ld.volatile.shared.f32 	%f28, [%r8+8];
	ld.volatile.shared.f32 	%f29, [%r8];
	add.f32 	%f30, %f28, %f29;
	st.volatile.shared.f32 	[%r8], %f30;
	ld.volatile.shared.f32 	%f31, [%r8+4];
	ld.volatile.shared.f32 	%f32, [%r8];
	add.f32 	%f33, %f31, %f32;
	st.volatile.shared.f32 	[%r8], %f33;
	setp.ne.s32 	%p7, %r1, 0;
	@%p7 bra 	$L__BB6_12;
	ld.shared.f32 	%f34, [sdata];
	cvta.to.global.u64 	%rd8, %rd2;
	mul.wide.u32 	%rd9, %r2, 4;
	add.s64 	%rd10, %rd8, %rd9;
	st.global.f32 	[%rd10], %f34;
$L__BB6_12:
	ret;

}


// ===== COMPILED SASS (sm_100) =====

	.target	sm_100

	.elftype	@"ET_EXEC"


//--------------------- .note.nv.tkinfo           --------------------------
	.section	.note.nv.tkinfo,"",@"SHT_NOTE"
	.sectionflags	@"SHF_NOTE_NV_TKINFO"
	.tkinfo
        /*0018*/ 	.word	0x00000002
        /*0030*/ 	.string	""
        /*0030*/ 	.string	"ptxas"
        /*0030*/ 	.string	"Cuda compilation tools, release 13.0, V13.0.88"
        /*0030*/ 	.string	"Build cuda_13.0.r13.0/compiler.36424714_0"
        /*0030*/ 	.string	"-arch sm_100 -m 64 "



//--------------------- .note.nv.cuinfo           --------------------------
	.section	.note.nv.cuinfo,"",@"SHT_NOTE"
	.sectionflags	@"SHF_NOTE_NV_CUINFO"
        /*0018*/ 	.short	0x0002
        /*001a*/ 	.short	0x0064
        /*001c*/ 	.short	0x0082
	.zero		2


//--------------------- .nv.info                  --------------------------
	.section	.nv.info,"",@"SHT_CUDA_INFO"
	.align	4


	//----- nvinfo : EIATTR_REGCOUNT
	.align		4
        /*0000*/ 	.byte	0x04, 0x2f
        /*0002*/ 	.short	(.L_1 - .L_0)
	.align		4
.L_0:
        /*0004*/ 	.word	index@(_Z11reduceNaivePfS_j)
        /*0008*/ 	.word	0x0000000b


	//----- nvinfo : EIATTR_FRAME_SIZE
	.align		4
.L_1:
        /*000c*/ 	.byte	0x04, 0x11
        /*000e*/ 	.short	(.L_3 - .L_2)
	.align		4
.L_2:
        /*0010*/ 	.word	index@(_Z11reduceNaivePfS_j)
        /*0014*/ 	.word	0x00000000


	//----- nvinfo : EIATTR_REGCOUNT
	.align		4
.L_3:
        /*0018*/ 	.byte	0x04, 0x2f
        /*001a*/ 	.short	(.L_5 - .L_4)
	.align		4
.L_4:
        /*001c*/ 	.word	index@(_Z18reduceNoDivergencePfS_j)
        /*0020*/ 	.word	0x0000000b


	//----- nvinfo : EIATTR_FRAME_SIZE
	.align		4
.L_5:
        /*0024*/ 	.byte	0x04, 0x11
        /*0026*/ 	.short	(.L_7 - .L_6)
	.align		4
.L_6:
        /*0028*/ 	.word	index@(_Z18reduceNoDivergencePfS_j)
        /*002c*/ 	.word	0x00000000


	//----- nvinfo : EIATTR_REGCOUNT
	.align		4
.L_7:
        /*0030*/ 	.byte	0x04, 0x2f
        /*0032*/ 	.short	(.L_9 - .L_8)
	.align		4
.L_8:
        /*0034*/ 	.word	index@(_Z19reduceAddDuringLoadPfS_j)
        /*0038*/ 	.word	0x00000010


	//----- nvinfo : EIATTR_FRAME_SIZE
	.align		4
.L_9:
        /*003c*/ 	.byte	0x04, 0x11
        /*003e*/ 	.short	(.L_11 - .L_10)
	.align		4
.L_10:
        /*0040*/ 	.word	index@(_Z19reduceAddDuringLoadPfS_j)
        /*0044*/ 	.word	0x00000000


	//----- nvinfo : EIATTR_REGCOUNT
	.align		4
.L_11:
        /*0048*/ 	.byte	0x04, 0x2f
        /*004a*/ 	.short	(.L_13 - .L_12)
	.align		4
.L_12:
        /*004c*/ 	.word	index@(_Z20reduceUnrollLastWarpPfS_j)
        /*0050*/ 	.word	0x0000000d


	//----- nvinfo : EIATTR_FRAME_SIZE
	.align		4
.L_13:
        /*0054*/ 	.byte	0x04, 0x11
        /*0056*/ 	.short	(.L_15 - .L_14)
	.align		4
.L_14:
        /*0058*/ 	.word	index@(_Z20reduceUnrollLastWarpPfS_j)
        /*005c*/ 	.word	0x00000000


	//----- nvinfo : EIATTR_REGCOUNT
	.align		4
.L_15:
        /*0060*/ 	.byte	0x04, 0x2f
        /*0062*/ 	.short	(.L_17 - .L_16)
	.align		4
.L_16:
        /*0064*/ 	.word	index@(_Z10reduceShflPfS_j)
        /*0068*/ 	.word	0x0000000e


	//----- nvinfo : EIATTR_FRAME_SIZE
	.align		4
.L_17:
        /*006c*/ 	.byte	0x04, 0x11
        /*006e*/ 	.short	(.L_19 - .L_18)
	.align		4
.L_18:
        /*0070*/ 	.word	index@(_Z10reduceShflPfS_j)
        /*0074*/ 	.word	0x00000000


	//----- nvinfo : EIATTR_REGCOUNT
	.align		4
.L_19:
        /*0078*/ 	.byte	0x04, 0x2f
        /*007a*/ 	.short	(.L_21 - .L_20)
	.align		4
.L_20:
        /*007c*/ 	.word	index@(_Z20reduceCompleteUnrollILj256EEvPfS0_j)
        /*0080*/ 	.word	0x0000000e


	//----- nvinfo : EIATTR_FRAME_SIZE
	.align		4
.L_21:
        /*0084*/ 	.byte	0x04, 0x11
        /*0086*/ 	.short	(.L_23 - .L_22)
	.align		4
.L_22:
        /*0088*/ 	.word	index@(_Z20reduceCompleteUnrollILj256EEvPfS0_j)
        /*008c*/ 	.word	0x00000000


	//----- nvinfo : EIATTR_REGCOUNT
	.align		4
.L_23:
        /*0090*/ 	.byte	0x04, 0x2f
        /*0092*/ 	.short	(.L_25 - .L_24)
	.align		4
.L_24:
        /*0094*/ 	.word	index@(_Z23reduceMultiplePerThreadILj256EEvPfS0_j)
        /*0098*/ 	.word	0x0000000e


	//----- nvinfo : EIATTR_FRAME_SIZE
	.align		4
.L_25:
        /*009c*/ 	.byte	0x04, 0x11
        /*009e*/ 	.short	(.L_27 - .L_26)
	.align		4
.L_26:
        /*00a0*/ 	.word	index@(_Z23reduceMultiplePerThreadILj256EEvPfS0_j)
        /*00a4*/ 	.word	0x00000000


	//----- nvinfo : EIATTR_MIN_STACK_SIZE
	.align		4
.L_27:
        /*00a8*/ 	.byte	0x04, 0x12
        /*00aa*/ 	.short	(.L_29 - .L_28)
	.align		4
.L_28:
        /*00ac*/ 	.word	index@(_Z23reduceMultiplePerThreadILj256EEvPfS0_j)
        /*00b0*/ 	.word	0x00000000


	//----- nvinfo : EIATTR_MIN_STACK_SIZE
	.align		4
.L_29:
        /*00b4*/ 	.byte	0x04, 0x12
        /*00b6*/ 	.short	(.L_31 - .L_30)
	.align		4
.L_30:
        /*00b8*/ 	.word	index@(_Z20reduceCompleteUnrollILj256EEvPfS0_j)
        /*00bc*/ 	.word	0x00000000


	//----- nvinfo : EIATTR_MIN_STACK_SIZE
	.align		4
.L_31:
        /*00c0*/ 	.byte	0x04, 0x12
        /*00c2*/ 	.short	(.L_33 - .L_32)
	.align		4
.L_32:
        /*00c4*/ 	.word	index@(_Z10reduceShflPfS_j)
        /*00c8*/ 	.word	0x00000000


	//----- nvinfo : EIATTR_MIN_STACK_SIZE
	.align		4
.L_33:
        /*00cc*/ 	.byte	0x04, 0x12
        /*00ce*/ 	.short	(.L_35 - .L_34)
	.align		4
.L_34:
        /*00d0*/ 	.word	index@(_Z20reduceUnrollLastWarpPfS_j)
        /*00d4*/ 	.word	0x00000000


	//----- nvinfo : EIATTR_MIN_STACK_SIZE
	.align		4
.L_35:
        /*00d8*/ 	.byte	0x04, 0x12
        /*00da*/ 	.short	(.L_37 - .L_36)
	.align		4
.L_36:
        /*00dc*/ 	.word	index@(_Z19reduceAddDuringLoadPfS_j)
        /*00e0*/ 	.word	0x00000000


	//----- nvinfo : EIATTR_MIN_STACK_SIZE
	.align		4
.L_37:
        /*00e4*/ 	.byte	0x04, 0x12
        /*00e6*/ 	.short	(.L_39 - .L_38)
	.align		4
.L_38:
        /*00e8*/ 	.word	index@(_Z18reduceNoDivergencePfS_j)
        /*00ec*/ 	.word	0x00000000


	//----- nvinfo : EIATTR_MIN_STACK_SIZE
	.align		4
.L_39:
        /*00f0*/ 	.byte	0x04, 0x12
        /*00f2*/ 	.short	(.L_41 - .L_40)
	.align		4
.L_40:
        /*00f4*/ 	.word	index@(_Z11reduceNaivePfS_j)
        /*00f8*/ 	.word	0x00000000
.L_41:


//--------------------- .nv.compat                --------------------------
	.section	.nv.compat,"",@"SHT_CUDA_COMPAT_INFO"
	.align	4
        /*0000*/ 	.byte	0x02, 0x09, 0x00, 0x00, 0x02, 0x02, 0x01, 0x00, 0x02, 0x05, 0x05, 0x00, 0x03, 0x07, 0x01, 0x01
        /*0010*/ 	.byte	0x02, 0x03, 0x00, 0x00, 0x02, 0x06, 0x01, 0x00, 0x04, 0x0b, 0x08, 0x00, 0x09, 0x00, 0x00, 0x00
        /*0020*/ 	.byte	0x00, 0x00, 0x00, 0x00


//--------------------- .nv.info._Z23reduceMultiplePerThreadILj256EEvPfS0_j --------------------------
	.section	.nv.info._Z23reduceMultiplePerThreadILj256EEvPfS0_j,"",@"SHT_CUDA_INFO"
	.sectionflags	@""
	.align	4


	//----- nvinfo : EIATTR_CUDA_API_VERSION
	.align		4
        /*0000*/ 	.byte	0x04, 0x37
        /*0002*/ 	.short	(.L_43 - .L_42)
.L_42:
        /*0004*/ 	.word	0x00000082


	//----- nvinfo : EIATTR_KPARAM_INFO
	.align		4
.L_43:
        /*0008*/ 	.byte	0x04, 0x17
        /*000a*/ 	.short	(.L_45 - .L_44)
.L_44:
        /*000c*/ 	.word	0x00000000
        /*0010*/ 	.short	0x0002
        /*0012*/ 	.short	0x0010
        /*0014*/ 	.byte	0x00, 0xf0, 0x11, 0x00


	//----- nvinfo : EIATTR_KPARAM_INFO
	.align		4
.L_45:
        /*0018*/ 	.byte	0x04, 0x17
        /*001a*/ 	.short	(.L_47 - .L_46)
.L_46:
        /*001c*/ 	.word	0x00000000
        /*0020*/ 	.short	0x0001
        /*0022*/ 	.short	0x0008
        /*0024*/ 	.byte	0x00, 0xf5, 0x21, 0x00


	//----- nvinfo : EIATTR_KPARAM_INFO
	.align		4
.L_47:
        /*0028*/ 	.byte	0x04, 0x17
        /*002a*/ 	.short	(.L_49 - .L_48)
.L_48:
        /*002c*/ 	.word	0x00000000
        /*0030*/ 	.short	0x0000
        /*0032*/ 	.short	0x0000
        /*0034*/ 	.byte	0x00, 0xf5, 0x21, 0x00


	//----- nvinfo : EIATTR_SPARSE_MMA_MASK
	.align		4
.L_49:
        /*0038*/ 	.byte	0x03, 0x50
        /*003a*/ 	.short	0x0000


	//----- nvinfo : EIATTR_MAXREG_COUNT
	.align		4
        /*003c*/ 	.byte	0x03, 0x1b
        /*003e*/ 	.short	0x00ff


	//----- nvinfo : EIATTR_NUM_BARRIERS
	.align		4
        /*0040*/ 	.byte	0x02, 0x4c
        /*0042*/ 	.byte	0x01
	.zero		1


	//----- nvinfo : EIATTR_MERCURY_ISA_VERSION
	.align		4
        /*0044*/ 	.byte	0x03, 0x5f
        /*0046*/ 	.short	0x0101


	//----- nvinfo : EIATTR_VRC_CTA_INIT_COUNT
	.align		4
        /*0048*/ 	.byte	0x02, 0x4a
	.zero		1
	.zero		1


	//----- nvinfo : EIATTR_EXIT_INSTR_OFFSETS
	.align		4
        /*004c*/ 	.byte	0x04, 0x1c
        /*004e*/ 	.short	(.L_51 - .L_50)


	//   ....[0]....
.L_50:
        /*0050*/ 	.word	0x000002d0


	//   ....[1]....
        /*0054*/ 	.word	0x00000470


	//   ....[2]....
        /*0058*/ 	.word	0x000004c0


	//----- nvinfo : EIATTR_CRS_STACK_SIZE
	.align		4
.L_51:
        /*005c*/ 	.byte	0x04, 0x1e
        /*005e*/ 	.short	(.L_53 - .L_52)
.L_52:
        /*0060*/ 	.word	0x00000000


	//----- nvinfo : EIATTR_CBANK_PARAM_SIZE
	.align		4
.L_53:
        /*0064*/ 	.byte	0x03, 0x19
        /*0066*/ 	.short	0x0014


	//----- nvinfo : EIATTR_PARAM_CBANK
	.align		4
        /*0068*/ 	.byte	0x04, 0x0a
        /*006a*/ 	.short	(.L_55 - .L_54)
	.align		4
.L_54:
        /*006c*/ 	.word	index@(.nv.constant0._Z23reduceMultiplePerThreadILj256EEvPfS0_j)
        /*0070*/ 	.short	0x0380
        /*0072*/ 	.short	0x0014


	//----- nvinfo : EIATTR_SW_WAR
	.align		4
.L_55:
        /*0074*/ 	.byte	0x04, 0x36
        /*0076*/ 	.short	(.L_57 - .L_56)
.L_56:
        /*0078*/ 	.word	0x00000008
.L_57:


//--------------------- .nv.info._Z20reduceCompleteUnrollILj256EEvPfS0_j --------------------------
	.section	.nv.info._Z20reduceCompleteUnrollILj256EEvPfS0_j,"",@"SHT_CUDA_INFO"
	.sectionflags	@""
	.align	4


	//----- nvinfo : EIATTR_CUDA_API_VERSION
	.align		4
        /*0000*/ 	.byte	0x04, 0x37
        /*0002*/ 	.short	(.L_59 - .L_58)
.L_58:
        /*0004*/ 	.word	0x00000082


	//----- nvinfo : EIATTR_KPARAM_INFO
	.align		4
.L_59:
        /*0008*/ 	.byte	0x04, 0x17
        /*000a*/ 	.short	(.L_61 - .L_60)
.L_60:
        /*000c*/ 	.word	0x00000000
        /*0010*/ 	.short	0x0002
        /*0012*/ 	.short	0x0010
        /*0014*/ 	.byte	0x00, 0xf0, 0x11, 0x00


	//----- nvinfo : EIATTR_KPARAM_INFO
	.align		4
.L_61:
        /*0018*/ 	.byte	0x04, 0x17
        /*001a*/ 	.short	(.L_63 - .L_62)
.L_62:
        /*001c*/ 	.word	0x00000000
        /*0020*/ 	.short	0x0001
        /*0022*/ 	.short	0x0008
        /*0024*/ 	.byte	0x00, 0xf5, 0x21, 0x00


	//----- nvinfo : EIATTR_KPARAM_INFO
	.align		4
.L_63:
        /*0028*/ 	.byte	0x04, 0x17
        /*002a*/ 	.short	(.L_65 - .L_64)
.L_64:
        /*002c*/ 	.word	0x00000000
        /*0030*/ 	.short	0x0000
        /*0032*/ 	.short	0x0000
        /*0034*/ 	.byte	0x00, 0xf5, 0x21, 0x00


	//----- nvinfo : EIATTR_SPARSE_MMA_MASK
	.align		4
.L_65:
        /*0038*/ 	.byte	0x03, 0x50
        /*003a*/ 	.short	0x0000


	//----- nvinfo : EIATTR_MAXREG_COUNT
	.align		4
        /*003c*/ 	.byte	0x03, 0x1b
        /*003e*/ 	.short	0x00ff


	//----- nvinfo : EIATTR_NUM_BARRIERS
	.align		4
        /*0040*/ 	.byte	0x02, 0x4c
        /*0042*/ 	.byte	0x01
	.zero		1


	//----- nvinfo : EIATTR_MERCURY_ISA_VERSION
	.align		4
        /*0044*/ 	.byte	0x03, 0x5f
        /*0046*/ 	.short	0x0101


	//----- nvinfo : EIATTR_VRC_CTA_INIT_COUNT
	.align		4
        /*0048*/ 	.byte	0x02, 0x4a
	.zero		1
	.zero		1


	//----- nvinfo : EIATTR_EXIT_INSTR_OFFSETS
	.align		4
        /*004c*/ 	.byte	0x04, 0x1c
        /*004e*/ 	.short	(.L_67 - .L_66)


	//   ....[0]....
.L_66:
        /*0050*/ 	.word	0x00000240


	//   ....[1]....
        /*0054*/ 	.word	0x000003e0


	//   ....[2]....
        /*0058*/ 	.word	0x00000430


	//----- nvinfo : EIATTR_CBANK_PARAM_SIZE
	.align		4
.L_67:
        /*005c*/ 	.byte	0x03, 0x19
        /*005e*/ 	.short	0x0014


	//----- nvinfo : EIATTR_PARAM_CBANK
	.align		4
        /*0060*/ 	.byte	0x04, 0x0a
        /*0062*/ 	.short	(.L_69 - .L_68)
	.align		4
.L_68:
        /*0064*/ 	.word	index@(.nv.constant0._Z20reduceCompleteUnrollILj256EEvPfS0_j)
        /*0068*/ 	.short	0x0380
        /*006a*/ 	.short	0x0014


	//----- nvinfo : EIATTR_SW_WAR
	.align		4
.L_69:
        /*006c*/ 	.byte	0x04, 0x36
        /*006e*/ 	.short	(.L_71 - .L_70)
.L_70:
        /*0070*/ 	.word	0x00000008
.L_71:


//--------------------- .nv.info._Z10reduceShflPfS_j --------------------------
	.section	.nv.info._Z10reduceShflPfS_j,"",@"SHT_CUDA_INFO"
	.sectionflags	@""
	.align	4


	//----- nvinfo : EIATTR_CUDA_API_VERSION
	.align		4
        /*0000*/ 	.byte	0x04, 0x37
        /*0002*/ 	.short	(.L_73 - .L_72)
.L_72:
        /*0004*/ 	.word	0x00000082


	//----- nvinfo : EIATTR_KPARAM_INFO
	.align		4
.L_73:
        /*0008*/ 	.byte	0x04, 0x17
        /*000a*/ 	.short	(.L_75 - .L_74)
.L_74:
        /*000c*/ 	.word	0x00000000
        /*0010*/ 	.short	0x0002
        /*0012*/ 	.short	0x0010
        /*0014*/ 	.byte	0x00, 0xf0, 0x11, 0x00


	//----- nvinfo : EIATTR_KPARAM_INFO
	.align		4
.L_75:
        /*0018*/ 	.byte	0x04, 0x17
        /*001a*/ 	.short	(.L_77 - .L_76)
.L_76:
        /*001c*/ 	.word	0x00000000
        /*0020*/ 	.short	0x0001
        /*0022*/ 	.short	0x0008
        /*0024*/ 	.byte	0x00, 0xf5, 0x21, 0x00


	//----- nvinfo : EIATTR_KPARAM_INFO
	.align		4
.L_77:
        /*0028*/ 	.byte	0x04, 0x17
        /*002a*/ 	.short	(.L_79 - .L_78)
.L_78:
        /*002c*/ 	.word	0x00000000
        /*0030*/ 	.short	0x0000
        /*0032*/ 	.short	0x0000
        /*0034*/ 	.byte	0x00, 0xf5, 0x21, 0x00


	//----- nvinfo : EIATTR_SPARSE_MMA_MASK
	.align		4
.L_79:
        /*0038*/ 	.byte	0x03, 0x50
        /*003a*/ 	.short	0x0000


	//----- nvinfo : EIATTR_MAXREG_COUNT
	.align		4
        /*003c*/ 	.byte	0x03, 0x1b
        /*003e*/ 	.short	0x00ff


	//----- nvinfo : EIATTR_NUM_BARRIERS
	.align		4
        /*0040*/ 	.byte	0x02, 0x4c
        /*0042*/ 	.byte	0x01
	.zero		1


	//----- nvinfo : EIATTR_MERCURY_ISA_VERSION
	.align		4
        /*0044*/ 	.byte	0x03, 0x5f
        /*0046*/ 	.short	0x0101


	//----- nvinfo : EIATTR_COOP_GROUP_MASK_REGIDS
	.align		4
        /*0048*/ 	.byte	0x04, 0x29
        /*004a*/ 	.short	(.L_81 - .L_80)


	//   ....[0]....
.L_80:
        /*004c*/ 	.word	0xffffffff


	//   ....[1]....
        /*0050*/ 	.word	0xffffffff


	//   ....[2]....
        /*0054*/ 	.word	0xffffffff


	//   ....[3]....
        /*0058*/ 	.word	0xffffffff


	//   ....[4]....
        /*005c*/ 	.word	0xffffffff


	//   ....[5]....
        /*0060*/ 	.word	0xffffffff


	//   ....[6]....
        /*0064*/ 	.word	0xffffffff


	//   ....[7]....
        /*0068*/ 	.word	0xffffffff


	//   ....[8]....
        /*006c*/ 	.word	0xffffffff


	//   ....[9]....
        /*0070*/ 	.word	0xffffffff


	//----- nvinfo : EIATTR_COOP_GROUP_INSTR_OFFSETS
	.align		4
.L_81:
        /*0074*/ 	.byte	0x04, 0x28
        /*0076*/ 	.short	(.L_83 - .L_82)


	//   ....[0]....
.L_82:
        /*0078*/ 	.word	0x00000160


	//   ....[1]....
        /*007c*/ 	.word	0x000001c0


	//   ....[2]....
        /*0080*/ 	.word	0x00000200


	//   ....[3]....
        /*0084*/ 	.word	0x00000220


	//   ....[4]....
        /*0088*/ 	.word	0x00000240


	//   ....[5]....
        /*008c*/ 	.word	0x00000320


	//   ....[6]....
        /*0090*/ 	.word	0x00000340


	//   ....[7]....
        /*0094*/ 	.word	0x00000360


	//   ....[8]....
        /*0098*/ 	.word	0x00000380


	//   ....[9]....
        /*009c*/ 	.word	0x000003a0


	//----- nvinfo : EIATTR_VRC_CTA_INIT_COUNT
	.align		4
.L_83:
        /*00a0*/ 	.byte	0x02, 0x4a
	.zero		1
	.zero		1


	//----- nvinfo : EIATTR_EXIT_INSTR_OFFSETS
	.align		4
        /*00a4*/ 	.byte	0x04, 0x1c
        /*00a6*/ 	.short	(.L_85 - .L_84)


	//   ....[0]....
.L_84:
        /*00a8*/ 	.word	0x00000280


	//   ....[1]....
        /*00ac*/ 	.word	0x000003b0


	//   ....[2]....
        /*00b0*/ 	.word	0x00000400


	//----- nvinfo : EIATTR_CRS_STACK_SIZE
	.align		4
.L_85:
        /*00b4*/ 	.byte	0x04, 0x1e
        /*00b6*/ 	.short	(.L_87 - .L_86)
.L_86:
        /*00b8*/ 	.word	0x00000000


	//----- nvinfo : EIATTR_CBANK_PARAM_SIZE
	.align		4
.L_87:
        /*00bc*/ 	.byte	0x03, 0x19
        /*00be*/ 	.short	0x0014


	//----- nvinfo : EIATTR_PARAM_CBANK
	.align		4
        /*00c0*/ 	.byte	0x04, 0x0a
        /*00c2*/ 	.short	(.L_89 - .L_88)
	.align		4
.L_88:
        /*00c4*/ 	.word	index@(.nv.constant0._Z10reduceShflPfS_j)
        /*00c8*/ 	.short	0x0380
        /*00ca*/ 	.short	0x0014


	//----- nvinfo : EIATTR_SW_WAR
	.align		4
.L_89:
        /*00cc*/ 	.byte	0x04, 0x36
        /*00ce*/ 	.short	(.L_91 - .L_90)
.L_90:
        /*00d0*/ 	.word	0x00000008
.L_91:


//--------------------- .nv.info._Z20reduceUnrollLastWarpPfS_j --------------------------
	.section	.nv.info._Z20reduceUnrollLastWarpPfS_j,"",@"SHT_CUDA_INFO"
	.sectionflags	@""
	.align	4


	//----- nvinfo : EIATTR_CUDA_API_VERSION
	.align		4
        /*0000*/ 	.byte	0x04, 0x37
        /*0002*/ 	.short	(.L_93 - .L_92)
.L_92:
        /*0004*/ 	.word	0x00000082


	//----- nvinfo : EIATTR_KPARAM_INFO
	.align		4
.L_93:
        /*0008*/ 	.byte	0x04, 0x17
        /*000a*/ 	.short	(.L_95 - .L_94)
.L_94:
        /*000c*/ 	.word	0x00000000
        /*0010*/ 	.short	0x0002
        /*0012*/ 	.short	0x0010
        /*0014*/ 	.byte	0x00, 0xf0, 0x11, 0x00


	//----- nvinfo : EIATTR_KPARAM_INFO
	.align		4
.L_95:
        /*0018*/ 	.byte	0x04, 0x17
        /*001a*/ 	.short	(.L_97 - .L_96)
.L_96:
        /*001c*/ 	.word	0x00000000
        /*0020*/ 	.short	0x0001
        /*0022*/ 	.short	0x0008
        /*0024*/ 	.byte	0x00, 0xf5, 0x21, 0x00


	//----- nvinfo : EIATTR_KPARAM_INFO
	.align		4
.L_97:
        /*0028*/ 	.byte	0x04, 0x17
        /*002a*/ 	.short	(.L_99 - .L_98)
.L_98:
        /*002c*/ 	.word	0x00000000
        /*0030*/ 	.short	0x0000
        /*0032*/ 	.short	0x0000
        /*0034*/ 	.byte	0x00, 0xf5, 0x21, 0x00


	//----- nvinfo : EIATTR_SPARSE_MMA_MASK
	.align		4
.L_99:
        /*0038*/ 	.byte	0x03, 0x50
        /*003a*/ 	.short	0x0000


	//----- nvinfo : EIATTR_MAXREG_COUNT
	.align		4
        /*003c*/ 	.byte	0x03, 0x1b
        /*003e*/ 	.short	0x00ff


	//----- nvinfo : EIATTR_NUM_BARRIERS
	.align		4
        /*0040*/ 	.byte	0x02, 0x4c
        /*0042*/ 	.byte	0x01
	.zero		1


	//----- nvinfo : EIATTR_MERCURY_ISA_VERSION
	.align		4
        /*0044*/ 	.byte	0x03, 0x5f
        /*0046*/ 	.short	0x0101


	//----- nvinfo : EIATTR_VRC_CTA_INIT_COUNT
	.align		4
        /*0048*/ 	.byte	0x02, 0x4a
	.zero		1
	.zero		1


	//----- nvinfo : EIATTR_EXIT_INSTR_OFFSETS
	.align		4
        /*004c*/ 	.byte	0x04, 0x1c
        /*004e*/ 	.short	(.L_101 - .L_100)


	//   ....[0]....
.L_100:
        /*0050*/ 	.word	0x00000280


	//   ....[1]....
        /*0054*/ 	.word	0x00000520


	//   ....[2]....
        /*0058*/ 	.word	0x000005a0


	//----- nvinfo : EIATTR_CBANK_PARAM_SIZE
	.align		4
.L_101:
        /*005c*/ 	.byte	0x03, 0x19
        /*005e*/ 	.short	0x0014


	//----- nvinfo : EIATTR_PARAM_CBANK
	.align		4
        /*0060*/ 	.byte	0x04, 0x0a
        /*0062*/ 	.short	(.L_103 - .L_102)
	.align		4
.L_102:
        /*0064*/ 	.word	index@(.nv.constant0._Z20reduceUnrollLastWarpPfS_j)
        /*0068*/ 	.short	0x0380
        /*006a*/ 	.short	0x0014


	//----- nvinfo : EIATTR_SW_WAR
	.align		4
.L_103:
        /*006c*/ 	.byte	0x04, 0x36
        /*006e*/ 	.short	(.L_105 - .L_104)
.L_104:
        /*0070*/ 	.word	0x00000008
.L_105:


//--------------------- .nv.info._Z19reduceAddDuringLoadPfS_j --------------------------
	.section	.nv.info._Z19reduceAddDuringLoadPfS_j,"",@"SHT_CUDA_INFO"
	.sectionflags	@""
	.align	4


	//----- nvinfo : EIATTR_CUDA_API_VERSION
	.align		4
        /*0000*/ 	.byte	0x04, 0x37
        /*0002*/ 	.short	(.L_107 - .L_106)
.L_106:
        /*0004*/ 	.word	0x00000082


	//----- nvinfo : EIATTR_KPARAM_INFO
	.align		4
.L_107:
        /*0008*/ 	.byte	0x04, 0x17
        /*000a*/ 	.short	(.L_109 - .L_108)
.L_108:
        /*000c*/ 	.word	0x00000000
        /*0010*/ 	.short	0x0002
        /*0012*/ 	.short	0x0010
        /*0014*/ 	.byte	0x00, 0xf0, 0x11, 0x00


	//----- nvinfo : EIATTR_KPARAM_INFO
	.align		4
.L_109:
        /*0018*/ 	.byte	0x04, 0x17
        /*001a*/ 	.short	(.L_111 - .L_110)
.L_110:
        /*001c*/ 	.word	0x00000000
        /*0020*/ 	.short	0x0001
        /*0022*/ 	.short	0x0008
        /*0024*/ 	.byte	0x00, 0xf5, 0x21, 0x00


	//----- nvinfo : EIATTR_KPARAM_INFO
	.align		4
.L_111:
        /*0028*/ 	.byte	0x04, 0x17
        /*002a*/ 	.short	(.L_113 - .L_112)
.L_112:
        /*002c*/ 	.word	0x00000000
        /*0030*/ 	.short	0x0000
        /*0032*/ 	.short	0x0000
        /*0034*/ 	.byte	0x00, 0xf5, 0x21, 0x00


	//----- nvinfo : EIATTR_SPARSE_MMA_MASK
	.align		4
.L_113:
        /*0038*/ 	.byte	0x03, 0x50
        /*003a*/ 	.short	0x0000


	//----- nvinfo : EIATTR_MAXREG_COUNT
	.align		4
        /*003c*/ 	.byte	0x03, 0x1b
        /*003e*/ 	.short	0x00ff


	//----- nvinfo : EIATTR_NUM_BARRIERS
	.align		4
        /*0040*/ 	.byte	0x02, 0x4c
        /*0042*/ 	.byte	0x01
	.zero		1


	//----- nvinfo : EIATTR_MERCURY_ISA_VERSION
	.align		4
        /*0044*/ 	.byte	0x03, 0x5f
        /*0046*/ 	.short	0x0101


	//----- nvinfo : EIATTR_VRC_CTA_INIT_COUNT
	.align		4
        /*0048*/ 	.byte	0x02, 0x4a
	.zero		1
	.zero		1


	//----- nvinfo : EIATTR_EXIT_INSTR_OFFSETS
	.align		4
        /*004c*/ 	.byte	0x04, 0x1c
        /*004e*/ 	.short	(.L_115 - .L_114)


	//   ....[0]....
.L_114:
        /*0050*/ 	.word	0x00000280


	//   ....[1]....
        /*0054*/ 	.word	0x00000300


	//----- nvinfo : EIATTR_CBANK_PARAM_SIZE
	.align		4
.L_115:
        /*0058*/ 	.byte	0x03, 0x19
        /*005a*/ 	.short	0x0014


	//----- nvinfo : EIATTR_PARAM_CBANK
	.align		4
        /*005c*/ 	.byte	0x04, 0x0a
        /*005e*/ 	.short	(.L_117 - .L_116)
	.align		4
.L_116:
        /*0060*/ 	.word	index@(.nv.constant0._Z19reduceAddDuringLoadPfS_j)
        /*0064*/ 	.short	0x0380
        /*0066*/ 	.short	0x0014


	//----- nvinfo : EIATTR_SW_WAR
	.align		4
.L_117:
        /*0068*/ 	.byte	0x04, 0x36
        /*006a*/ 	.short	(.L_119 - .L_118)
.L_118:
        /*006c*/ 	.word	0x00000008
.L_119:


//--------------------- .nv.info._Z18reduceNoDivergencePfS_j --------------------------
	.section	.nv.info._Z18reduceNoDivergencePfS_j,"",@"SHT_CUDA_INFO"
	.sectionflags	@""
	.align	4


	//----- nvinfo : EIATTR_CUDA_API_VERSION
	.align		4
        /*0000*/ 	.byte	0x04, 0x37
        /*0002*/ 	.short	(.L_121 - .L_120)
.L_120:
        /*0004*/ 	.word	0x00000082


	//----- nvinfo : EIATTR_KPARAM_INFO
	.align		4
.L_121:
        /*0008*/ 	.byte	0x04, 0x17
        /*000a*/ 	.short	(.L_123 - .L_122)
.L_122:
        /*000c*/ 	.word	0x00000000
        /*0010*/ 	.short	0x0002
        /*0012*/ 	.short	0x0010
        /*0014*/ 	.byte	0x00, 0xf0, 0x11, 0x00


	//----- nvinfo : EIATTR_KPARAM_INFO
	.align		4
.L_123:
        /*0018*/ 	.byte	0x04, 0x17
        /*001a*/ 	.short	(.L_125 - .L_124)
.L_124:
        /*001c*/ 	.word	0x00000000
        /*0020*/ 	.short	0x0001
        /*0022*/ 	.short	0x0008
        /*0024*/ 	.byte	0x00, 0xf5, 0x21, 0x00


	//----- nvinfo : EIATTR_KPARAM_INFO
	.align		4
.L_125:
        /*0028*/ 	.byte	0x04, 0x17
        /*002a*/ 	.short	(.L_127 - .L_126)
.L_126:
        /*002c*/ 	.word	0x00000000
        /*0030*/ 	.short	0x0000
        /*0032*/ 	.short	0x0000
        /*0034*/ 	.byte	0x00, 0xf5, 0x21, 0x00


	//----- nvinfo : EIATTR_SPARSE_MMA_MASK
	.align		4
.L_127:
        /*0038*/ 	.byte	0x03, 0x50
        /*003a*/ 	.short	0x0000


	//----- nvinfo : EIATTR_MAXREG_COUNT
	.align		4
        /*003c*/ 	.byte	0x03, 0x1b
        /*003e*/ 	.short	0x00ff


	//----- nvinfo : EIATTR_NUM_BARRIERS
	.align		4
        /*0040*/ 	.byte	0x02, 0x4c
        /*0042*/ 	.byte	0x01
	.zero		1


	//----- nvinfo : EIATTR_MERCURY_ISA_VERSION
	.align		4
        /*0044*/ 	.byte	0x03, 0x5f
        /*0046*/ 	.short	0x0101


	//----- nvinfo : EIATTR_VRC_CTA_INIT_COUNT
	.align		4
        /*0048*/ 	.byte	0x02, 0x4a
	.zero		1
	.zero		1


	//----- nvinfo : EIATTR_EXIT_INSTR_OFFSETS
	.align		4
        /*004c*/ 	.byte	0x04, 0x1c
        /*004e*/ 	.short	(.L_129 - .L_128)


	//   ....[0]....
.L_128:
        /*0050*/ 	.word	0x00000210


	//   ....[1]....
        /*0054*/ 	.word	0x00000290


	//----- nvinfo : EIATTR_CBANK_PARAM_SIZE
	.align		4
.L_129:
        /*0058*/ 	.byte	0x03, 0x19
        /*005a*/ 	.short	0x0014


	//----- nvinfo : EIATTR_PARAM_CBANK
	.align		4
        /*005c*/ 	.byte	0x04, 0x0a
        /*005e*/ 	.short	(.L_131 - .L_130)
	.align		4
.L_130:
        /*0060*/ 	.word	index@(.nv.constant0._Z18reduceNoDivergencePfS_j)
        /*0064*/ 	.short	0x0380
        /*0066*/ 	.short	0x0014


	//----- nvinfo : EIATTR_SW_WAR
	.align		4
.L_131:
        /*0068*/ 	.byte	0x04, 0x36
        /*006a*/ 	.short	(.L_133 - .L_132)
.L_132:
        /*006c*/ 	.word	0x00000008
.L_133:


//--------------------- .nv.info._Z11reduceNaivePfS_j --------------------------
	.section	.nv.info._Z11reduceNaivePfS_j,"",@"SHT_CUDA_INFO"
	.sectionflags	@""
	.align	4


	//----- nvinfo : EIATTR_CUDA_API_VERSION
	.align		4
        /*0000*/ 	.byte	0x04, 0x37
        /*0002*/ 	.short	(.L_135 - .L_134)
.L_134:
        /*0004*/ 	.word	0x00000082


	//----- nvinfo : EIATTR_KPARAM_INFO
	.align		4
.L_135:
        /*0008*/ 	.byte	0x04, 0x17
        /*000a*/ 	.short	(.L_137 - .L_136)
.L_136:
        /*000c*/ 	.word	0x00000000
        /*0010*/ 	.short	0x0002
        /*0012*/ 	.short	0x0010
        /*0014*/ 	.byte	0x00, 0xf0, 0x11, 0x00


	//----- nvinfo : EIATTR_KPARAM_INFO
	.align		4
.L_137:
        /*0018*/ 	.byte	0x04, 0x17
        /*001a*/ 	.short	(.L_139 - .L_138)
.L_138:
        /*001c*/ 	.word	0x00000000
        /*0020*/ 	.short	0x0001
        /*0022*/ 	.short	0x0008
        /*0024*/ 	.byte	0x00, 0xf5, 0x21, 0x00


	//----- nvinfo : EIATTR_KPARAM_INFO
	.align		4
.L_139:
        /*0028*/ 	.byte	0x04, 0x17
        /*002a*/ 	.short	(.L_141 - .L_140)
.L_140:
        /*002c*/ 	.word	0x00000000
        /*0030*/ 	.short	0x0000
        /*0032*/ 	.short	0x0000
        /*0034*/ 	.byte	0x00, 0xf5, 0x21, 0x00


	//----- nvinfo : EIATTR_SPARSE_MMA_MASK
	.align		4
.L_141:
        /*0038*/ 	.byte	0x03, 0x50
        /*003a*/ 	.short	0x0000


	//----- nvinfo : EIATTR_MAXREG_COUNT
	.align		4
        /*003c*/ 	.byte	0x03, 0x1b
        /*003e*/ 	.short	0x00ff


	//----- nvinfo : EIATTR_NUM_BARRIERS
	.align		4
        /*0040*/ 	.byte	0x02, 0x4c
        /*0042*/ 	.byte	0x01
	.zero		1


	//----- nvinfo : EIATTR_MERCURY_ISA_VERSION
	.align		4
        /*0044*/ 	.byte	0x03, 0x5f
        /*0046*/ 	.short	0x0101


	//----- nvinfo : EIATTR_VRC_CTA_INIT_COUNT
	.align		4
        /*0048*/ 	.byte	0x02, 0x4a
	.zero		1
	.zero		1


	//----- nvinfo : EIATTR_EXIT_INSTR_OFFSETS
	.align		4
        /*004c*/ 	.byte	0x04, 0x1c
        /*004e*/ 	.short	(.L_143 - .L_142)


	//   ....[0]....
.L_142:
        /*0050*/ 	.word	0x00000220


	//   ....[1]....
        /*0054*/ 	.word	0x000002a0


	//----- nvinfo : EIATTR_CBANK_PARAM_SIZE
	.align		4
.L_143:
        /*0058*/ 	.byte	0x03, 0x19
        /*005a*/ 	.short	0x0014


	//----- nvinfo : EIATTR_PARAM_CBANK
	.align		4
        /*005c*/ 	.byte	0x04, 0x0a
        /*005e*/ 	.short	(.L_145 - .L_144)
	.align		4
.L_144:
        /*0060*/ 	.word	index@(.nv.constant0._Z11reduceNaivePfS_j)
        /*0064*/ 	.short	0x0380
        /*0066*/ 	.short	0x0014


	//----- nvinfo : EIATTR_SW_WAR
	.align		4
.L_145:
        /*0068*/ 	.byte	0x04, 0x36
        /*006a*/ 	.short	(.L_147 - .L_146)
.L_146:
        /*006c*/ 	.word	0x00000008
.L_147:


//--------------------- .nv.callgraph             --------------------------
	.section	.nv.callgraph,"",@"SHT_CUDA_CALLGRAPH"
	.align	4
	.sectionentsize	8
	.align		4
        /*0000*/ 	.word	0x00000000
	.align		4
        /*0004*/ 	.word	0xffffffff
	.align		4
        /*0008*/ 	.word	0x00000000
	.align		4
        /*000c*/ 	.word	0xfffffffe
	.align		4
        /*0010*/ 	.word	0x00000000
	.align		4
        /*0014*/ 	.word	0xfffffffd
	.align		4
        /*0018*/ 	.word	0x00000000
	.align		4
        /*001c*/ 	.word	0xfffffffc


//--------------------- .text._Z23reduceMultiplePerThreadILj256EEvPfS0_j --------------------------
	.section	.text._Z23reduceMultiplePerThreadILj256EEvPfS0_j,"ax",@progbits
	.align	128
        .global         _Z23reduceMultiplePerThreadILj256EEvPfS0_j
        .type           _Z23reduceMultiplePerThreadILj256EEvPfS0_j,@function
        .size           _Z23reduceMultiplePerThreadILj256EEvPfS0_j,(.L_x_31 - _Z23reduceMultiplePerThreadILj256EEvPfS0_j)
        .other          _Z23reduceMultiplePerThreadILj256EEvPfS0_j,@"STO_CUDA_ENTRY STV_DEFAULT"
_Z23reduceMultiplePerThreadILj256EEvPfS0_j:
.text._Z23reduceMultiplePerThreadILj256EEvPfS0_j:
[----:B------:R-:W-:Y:S01]  /*0000*/  LDC R1, c[0x0][0x37c] ;  /* 0x0000df00ff017b82 */ /* 0x000fe20000000800 */
[----:B------:R-:W0:Y:S01]  /*0010*/  S2R R3, SR_TID.X ;  /* 0x0000000000037919 */ /* 0x000e220000002100 */
[----:B------:R-:W1:Y:S01]  /*0020*/  LDCU UR4, c[0x0][0x390] ;  /* 0x00007200ff0477ac */ /* 0x000e620008000800 */
[----:B------:R-:W-:Y:S01]  /*0030*/  BSSY.RECONVERGENT B0, `(.L_x_0) ;  /* 0x0000016000007945 */ /* 0x000fe20003800200 */
[----:B------:R-:W-:Y:S01]  /*0040*/  HFMA2 R10, -RZ, RZ, 0, 0 ;  /* 0x00000000ff0a7431 */ /* 0x000fe200000001ff */
[----:B------:R-:W0:Y:S01]  /*0050*/  S2R R0, SR_CTAID.X ;  /* 0x0000000000007919 */ /* 0x000e220000002500 */
[----:B------:R-:W2:Y:S01]  /*0060*/  LDCU.64 UR6, c[0x0][0x358] ;  /* 0x00006b00ff0677ac */ /* 0x000ea20008000a00 */
[----:B------:R-:W3:Y:S01]  /*0070*/  LDCU UR8, c[0x0][0x390] ;  /* 0x00007200ff0877ac */ /* 0x000ee20008000800 */
[----:B0-----:R-:W-:-:S04]  /*0080*/  LEA R2, R0, R3, 0x9 ;  /* 0x0000000300027211 */ /* 0x001fc800078e48ff */
[----:B-1----:R-:W-:-:S13]  /*0090*/  ISETP.GE.U32.AND P0, PT, R2, UR4, PT ;  /* 0x0000000402007c0c */ /* 0x002fda000bf06070 */
[----:B--23--:R-:W-:Y:S05]  /*00a0*/  @P0 BRA `(.L_x_1) ;  /* 0x0000000000380947 */ /* 0x00cfea0003800000 */
[----:B------:R-:W0:Y:S01]  /*00b0*/  LDC R11, c[0x0][0x370] ;  /* 0x0000dc00ff0b7b82 */ /* 0x000e220000000800 */
[----:B------:R-:W-:-:S07]  /*00c0*/  MOV R10, RZ ;  /* 0x000000ff000a7202 */ /* 0x000fce0000000f00 */
[----:B------:R-:W1:Y:S02]  /*00d0*/  LDC.64 R8, c[0x0][0x380] ;  /* 0x0000e000ff087b82 */ /* 0x000e640000000a00 */
.L_x_2:
[C---:B------:R-:W-:Y:S01]  /*00e0*/  IADD3 R7, PT, PT, R2.reuse, 0x100, RZ ;  /* 0x0000010002077810 */ /* 0x040fe20007ffe0ff */
[----:B-1----:R-:W-:-:S03]  /*00f0*/  IMAD.WIDE.U32 R4, R2, 0x4, R8 ;  /* 0x0000000402047825 */ /* 0x002fc600078e0008 */
[----:B------:R-:W-:-:S03]  /*0100*/  ISETP.GE.U32.AND P0, PT, R7, UR8, PT ;  /* 0x0000000807007c0c */ /* 0x000fc6000bf06070 */
[----:B------:R-:W2:Y:S10]  /*0110*/  LDG.E R5, desc[UR6][R4.64] ;  /* 0x0000000604057981 */ /* 0x000eb4000c1e1900 */
[----:B------:R-:W-:-:S06]  /*0120*/  @!P0 IMAD.WIDE.U32 R6, R7, 0x4, R8 ;  /* 0x0000000407068825 */ /* 0x000fcc00078e0008 */
[----:B------:R-:W3:Y:S01]  /*0130*/  @!P0 LDG.E R7, desc[UR6][R6.64] ;  /* 0x0000000606078981 */ /* 0x000ee2000c1e1900 */
[----:B0-----:R-:W-:-:S04]  /*0140*/  LEA R2, R11, R2, 0x9 ;  /* 0x000000020b027211 */ /* 0x001fc800078e48ff */
[----:B------:R-:W-:Y:S01]  /*0150*/  ISETP.GE.U32.AND P1, PT, R2, UR8, PT ;  /* 0x0000000802007c0c */ /* 0x000fe2000bf26070 */
[----:B--2---:R-:W-:-:S04]  /*0160*/  FADD R10, R5, R10 ;  /* 0x0000000a050a7221 */ /* 0x004fc80000000000 */
[----:B---3--:R-:W-:-:S08]  /*0170*/  @!P0 FADD R10, R10, R7 ;  /* 0x000000070a0a8221 */ /* 0x008fd00000000000 */
[----:B------:R-:W-:Y:S05]  /*0180*/  @!P1 BRA `(.L_x_2) ;  /* 0xfffffffc00d49947 */ /* 0x000fea000383ffff */
.L_x_1:
[----:B------:R-:W-:Y:S05]  /*0190*/  BSYNC.RECONVERGENT B0 ;  /* 0x0000000000007941 */ /* 0x000fea0003800200 */
.L_x_0:
[----:B------:R-:W0:Y:S01]  /*01a0*/  S2UR UR5, SR_CgaCtaId ;  /* 0x00000000000579c3 */ /* 0x000e220000008800 */
[----:B------:R-:W-:Y:S01]  /*01b0*/  UMOV UR4, 0x400 ;  /* 0x0000040000047882 */ /* 0x000fe20000000000 */
[C---:B------:R-:W-:Y:S02]  /*01c0*/  ISETP.GT.U32.AND P1, PT, R3.reuse, 0x7f, PT ;  /* 0x0000007f0300780c */ /* 0x040fe40003f24070 */
[----:B------:R-:W-:Y:S01]  /*01d0*/  ISETP.GT.U32.AND P0, PT, R3, 0x3f, PT ;  /* 0x0000003f0300780c */ /* 0x000fe20003f04070 */
[----:B0-----:R-:W-:-:S06]  /*01e0*/  ULEA UR4, UR5, UR4, 0x18 ;  /* 0x0000000405047291 */ /* 0x001fcc000f8ec0ff */
[----:B------:R-:W-:-:S05]  /*01f0*/  LEA R5, R3, UR4, 0x2 ;  /* 0x0000000403057c11 */ /* 0x000fca000f8e10ff */
[----:B------:R-:W-:Y:S01]  /*0200*/  STS [R5], R10 ;  /* 0x0000000a05007388 */ /* 0x000fe20000000800 */
[----:B------:R-:W-:Y:S06]  /*0210*/  BAR.SYNC.DEFER_BLOCKING 0x0 ;  /* 0x0000000000007b1d */ /* 0x000fec0000010000 */
[----:B------:R-:W-:Y:S04]  /*0220*/  @!P1 LDS R2, [R5+0x200] ;  /* 0x0002000005029984 */ /* 0x000fe80000000800 */
[----:B------:R-:W0:Y:S02]  /*0230*/  @!P1 LDS R7, [R5] ;  /* 0x0000000005079984 */ /* 0x000e240000000800 */
[----:B0-----:R-:W-:-:S05]  /*0240*/  @!P1 FADD R2, R2, R7 ;  /* 0x0000000702029221 */ /* 0x001fca0000000000 */
[----:B------:R-:W-:Y:S01]  /*0250*/  @!P1 STS [R5], R2 ;  /* 0x0000000205009388 */ /* 0x000fe20000000800 */
[----:B------:R-:W-:Y:S01]  /*0260*/  BAR.SYNC.DEFER_BLOCKING 0x0 ;  /* 0x0000000000007b1d */ /* 0x000fe20000010000 */
[----:B------:R-:W-:-:S05]  /*0270*/  ISETP.GT.U32.AND P1, PT, R3, 0x1f, PT ;  /* 0x0000001f0300780c */ /* 0x000fca0003f24070 */
[----:B------:R-:W-:Y:S04]  /*0280*/  @!P0 LDS R4, [R5+0x100] ;  /* 0x0001000005048984 */ /* 0x000fe80000000800 */
[----:B------:R-:W0:Y:S02]  /*0290*/  @!P0 LDS R7, [R5] ;  /* 0x0000000005078984 */ /* 0x000e240000000800 */
[----:B0-----:R-:W-:-:S05]  /*02a0*/  @!P0 FADD R4, R4, R7 ;  /* 0x0000000704048221 */ /* 0x001fca0000000000 */
[----:B------:R0:W-:Y:S01]  /*02b0*/  @!P0 STS [R5], R4 ;  /* 0x0000000405008388 */ /* 0x0001e20000000800 */
[----:B------:R-:W-:Y:S06]  /*02c0*/  BAR.SYNC.DEFER_BLOCKING 0x0 ;  /* 0x0000000000007b1d */ /* 0x000fec0000010000 */
[----:B------:R-:W-:Y:S05]  /*02d0*/  @P1 EXIT ;  /* 0x000000000000194d */ /* 0x000fea0003800000 */
[----:B------:R-:W-:Y:S01]  /*02e0*/  LDS R2, [R5+0x80] ;  /* 0x0000800005027984 */ /* 0x000fe20000000800 */
[----:B------:R-:W-:-:S03]  /*02f0*/  ISETP.NE.AND P0, PT, R3, RZ, PT ;  /* 0x000000ff0300720c */ /* 0x000fc60003f05270 */
[----:B------:R-:W1:Y:S02]  /*0300*/  LDS R7, [R5] ;  /* 0x0000000005077984 */ /* 0x000e640000000800 */
[----:B-1----:R-:W-:-:S05]  /*0310*/  FADD R2, R2, R7 ;  /* 0x0000000702027221 */ /* 0x002fca0000000000 */
[----:B------:R-:W-:Y:S04]  /*0320*/  STS [R5], R2 ;  /* 0x0000000205007388 */ /* 0x000fe80000000800 */
[----:B0-----:R-:W-:Y:S04]  /*0330*/  LDS R4, [R5+0x40] ;  /* 0x0000400005047984 */ /* 0x001fe80000000800 */
[----:B------:R-:W0:Y:S02]  /*0340*/  LDS R7, [R5] ;  /* 0x0000000005077984 */ /* 0x000e240000000800 */
[----:B0-----:R-:W-:-:S05]  /*0350*/  FADD R4, R4, R7 ;  /* 0x0000000704047221 */ /* 0x001fca0000000000 */
[----:B------:R-:W-:Y:S04]  /*0360*/  STS [R5], R4 ;  /* 0x0000000405007388 */ /* 0x000fe80000000800 */
[----:B------:R-:W-:Y:S04]  /*0370*/  LDS R6, [R5+0x20] ;  /* 0x0000200005067984 */ /* 0x000fe80000000800 */
        /* <DEDUP_REMOVED lines=14> */
[----:B------:R0:W-:Y:S01]  /*0460*/  STS [R5], R4 ;  /* 0x0000000405007388 */ /* 0x0001e20000000800 */
[----:B------:R-:W-:Y:S05]  /*0470*/  @P0 EXIT ;  /* 0x000000000000094d */ /* 0x000fea0003800000 */
[----:B0-----:R-:W0:Y:S01]  /*0480*/  LDS R5, [UR4] ;  /* 0x00000004ff057984 */ /* 0x001e220008000800 */
[----:B------:R-:W1:Y:S02]  /*0490*/  LDC.64 R2, c[0x0][0x388] ;  /* 0x0000e200ff027b82 */ /* 0x000e640000000a00 */
[----:B-1----:R-:W-:-:S05]  /*04a0*/  IMAD.WIDE.U32 R2, R0, 0x4, R2 ;  /* 0x0000000400027825 */ /* 0x002fca00078e0002 */
[----:B0-----:R-:W-:Y:S01]  /*04b0*/  STG.E desc[UR6][R2.64], R5 ;  /* 0x0000000502007986 */ /* 0x001fe2000c101906 */
[----:B------:R-:W-:Y:S05]  /*04c0*/  EXIT ;  /* 0x000000000000794d */ /* 0x000fea0003800000 */
.L_x_3:
[----:B------:R-:W-:-:S00]  /*04d0*/  BRA `(.L_x_3) ;  /* 0xfffffffc00fc7947 */ /* 0x000fc0000383ffff */
[----:B------:R-:W-:-:S00]  /*04e0*/  NOP ;  /* 0x0000000000007918 */ /* 0x000fc00000000000 */
        /* <DEDUP_REMOVED lines=9> */
.L_x_31:


//--------------------- .text._Z20reduceCompleteUnrollILj256EEvPfS0_j --------------------------
	.section	.text._Z20reduceCompleteUnrollILj256EEvPfS0_j,"ax",@progbits
	.align	128
        .global         _Z20reduceCompleteUnrollILj256EEvPfS0_j
        .type           _Z20reduceCompleteUnrollILj256EEvPfS0_j,@function
        .size           _Z20reduceCompleteUnrollILj256EEvPfS0_j,(.L_x_32 - _Z20reduceCompleteUnrollILj256EEvPfS0_j)
        .other          _Z20reduceCompleteUnrollILj256EEvPfS0_j,@"STO_CUDA_ENTRY STV_DEFAULT"
_Z20reduceCompleteUnrollILj256EEvPfS0_j:
.text._Z20reduceCompleteUnrollILj256EEvPfS0_j:
[----:B------:R-:W-:Y:S01]  /*0000*/  LDC R1, c[0x0][0x37c] ;  /* 0x0000df00ff017b82 */ /* 0x000fe20000000800 */
[----:B------:R-:W0:Y:S01]  /*0010*/  S2R R3, SR_TID.X ;  /* 0x0000000000037919 */ /* 0x000e220000002100 */
[----:B------:R-:W1:Y:S01]  /*0020*/  LDCU UR4, c[0x0][0x390] ;  /* 0x00007200ff0477ac */ /* 0x000e620008000800 */
[----:B------:R-:W-:Y:S01]  /*0030*/  HFMA2 R2, -RZ, RZ, 0, 0 ;  /* 0x00000000ff027431 */ /* 0x000fe200000001ff */
[----:B------:R-:W0:Y:S01]  /*0040*/  S2R R0, SR_CTAID.X ;  /* 0x0000000000007919 */ /* 0x000e220000002500 */
[----:B------:R-:W2:Y:S01]  /*0050*/  LDCU.64 UR6, c[0x0][0x358] ;  /* 0x00006b00ff0677ac */ /* 0x000ea20008000a00 */
[----:B0-----:R-:W-:-:S04]  /*0060*/  LEA R9, R0, R3, 0x9 ;  /* 0x0000000300097211 */ /* 0x001fc800078e48ff */
[C---:B------:R-:W-:Y:S02]  /*0070*/  IADD3 R11, PT, PT, R9.reuse, 0x100, RZ ;  /* 0x00000100090b7810 */ /* 0x040fe40007ffe0ff */
[----:B-1----:R-:W-:Y:S02]  /*0080*/  ISETP.GE.U32.AND P0, PT, R9, UR4, PT ;  /* 0x0000000409007c0c */ /* 0x002fe4000bf06070 */
[----:B------:R-:W-:-:S11]  /*0090*/  ISETP.GE.U32.AND P1, PT, R11, UR4, PT ;  /* 0x000000040b007c0c */ /* 0x000fd6000bf26070 */
[----:B------:R-:W0:Y:S08]  /*00a0*/  @!P0 LDC.64 R4, c[0x0][0x380] ;  /* 0x0000e000ff048b82 */ /* 0x000e300000000a00 */
[----:B------:R-:W1:Y:S01]  /*00b0*/  @!P1 LDC.64 R6, c[0x0][0x380] ;  /* 0x0000e000ff069b82 */ /* 0x000e620000000a00 */
[----:B0-----:R-:W-:-:S05]  /*00c0*/  @!P0 IMAD.WIDE.U32 R4, R9, 0x4, R4 ;  /* 0x0000000409048825 */ /* 0x001fca00078e0004 */
[----:B--2---:R-:W2:Y:S01]  /*00d0*/  @!P0 LDG.E R2, desc[UR6][R4.64] ;  /* 0x0000000604028981 */ /* 0x004ea2000c1e1900 */
[----:B-1----:R-:W-:-:S06]  /*00e0*/  @!P1 IMAD.WIDE.U32 R6, R11, 0x4, R6 ;  /* 0x000000040b069825 */ /* 0x002fcc00078e0006 */
[----:B------:R-:W2:Y:S01]  /*00f0*/  @!P1 LDG.E R7, desc[UR6][R6.64] ;  /* 0x0000000606079981 */ /* 0x000ea2000c1e1900 */
[----:B------:R-:W0:Y:S01]  /*0100*/  S2UR UR5, SR_CgaCtaId ;  /* 0x00000000000579c3 */ /* 0x000e220000008800 */
[----:B------:R-:W-:Y:S02]  /*0110*/  UMOV UR4, 0x400 ;  /* 0x0000040000047882 */ /* 0x000fe40000000000 */
[----:B0-----:R-:W-:-:S06]  /*0120*/  ULEA UR4, UR5, UR4, 0x18 ;  /* 0x0000000405047291 */ /* 0x001fcc000f8ec0ff */
[C---:B------:R-:W-:Y:S02]  /*0130*/  LEA R9, R3.reuse, UR4, 0x2 ;  /* 0x0000000403097c11 */ /* 0x040fe4000f8e10ff */
[----:B------:R-:W-:Y:S01]  /*0140*/  ISETP.GT.U32.AND P0, PT, R3, 0x7f, PT ;  /* 0x0000007f0300780c */ /* 0x000fe20003f04070 */
[----:B--2---:R-:W-:-:S05]  /*0150*/  @!P1 FADD R2, R2, R7 ;  /* 0x0000000702029221 */ /* 0x004fca0000000000 */
[----:B------:R-:W-:Y:S01]  /*0160*/  STS [R9], R2 ;  /* 0x0000000209007388 */ /* 0x000fe20000000800 */
[----:B------:R-:W-:Y:S06]  /*0170*/  BAR.SYNC.DEFER_BLOCKING 0x0 ;  /* 0x0000000000007b1d */ /* 0x000fec0000010000 */
[----:B------:R-:W-:Y:S04]  /*0180*/  @!P0 LDS R8, [R9+0x200] ;  /* 0x0002000009088984 */ /* 0x000fe80000000800 */
[----:B------:R-:W0:Y:S01]  /*0190*/  @!P0 LDS R5, [R9] ;  /* 0x0000000009058984 */ /* 0x000e220000000800 */
[----:B------:R-:W-:Y:S01]  /*01a0*/  ISETP.GT.U32.AND P1, PT, R3, 0x3f, PT ;  /* 0x0000003f0300780c */ /* 0x000fe20003f24070 */
[----:B0-----:R-:W-:-:S05]  /*01b0*/  @!P0 FADD R8, R8, R5 ;  /* 0x0000000508088221 */ /* 0x001fca0000000000 */
[----:B------:R-:W-:Y:S01]  /*01c0*/  @!P0 STS [R9], R8 ;  /* 0x0000000809008388 */ /* 0x000fe20000000800 */
[----:B------:R-:W-:Y:S06]  /*01d0*/  BAR.SYNC.DEFER_BLOCKING 0x0 ;  /* 0x0000000000007b1d */ /* 0x000fec0000010000 */
[----:B------:R-:W-:Y:S04]  /*01e0*/  @!P1 LDS R4, [R9+0x100] ;  /* 0x0001000009049984 */ /* 0x000fe80000000800 */
[----:B------:R-:W0:Y:S01]  /*01f0*/  @!P1 LDS R5, [R9] ;  /* 0x0000000009059984 */ /* 0x000e220000000800 */
[----:B------:R-:W-:Y:S01]  /*0200*/  ISETP.GT.U32.AND P0, PT, R3, 0x1f, PT ;  /* 0x0000001f0300780c */ /* 0x000fe20003f04070 */
        /* <DEDUP_REMOVED lines=30> */
[----:B------:R-:W1:Y:S01]  /*03f0*/  LDS R5, [UR4] ;  /* 0x00000004ff057984 */ /* 0x000e620008000800 */
[----:B------:R-:W2:Y:S02]  /*0400*/  LDC.64 R2, c[0x0][0x388] ;  /* 0x0000e200ff027b82 */ /* 0x000ea40000000a00 */
[----:B--2---:R-:W-:-:S05]  /*0410*/  IMAD.WIDE.U32 R2, R0, 0x4, R2 ;  /* 0x0000000400027825 */ /* 0x004fca00078e0002 */
[----:B-1----:R-:W-:Y:S01]  /*0420*/  STG.E desc[UR6][R2.64], R5 ;  /* 0x0000000502007986 */ /* 0x002fe2000c101906 */
[----:B------:R-:W-:Y:S05]  /*0430*/  EXIT ;  /* 0x000000000000794d */ /* 0x000fea0003800000 */
.L_x_4:
        /* <DEDUP_REMOVED lines=12> */
.L_x_32:


//--------------------- .text._Z10reduceShflPfS_j --------------------------
	.section	.text._Z10reduceShflPfS_j,"ax",@progbits
	.align	128
        .global         _Z10reduceShflPfS_j
        .type           _Z10reduceShflPfS_j,@function
        .size           _Z10reduceShflPfS_j,(.L_x_33 - _Z10reduceShflPfS_j)
        .other          _Z10reduceShflPfS_j,@"STO_CUDA_ENTRY STV_DEFAULT"
_Z10reduceShflPfS_j:
.text._Z10reduceShflPfS_j:
[----:B------:R-:W-:Y:S01]  /*0000*/  LDC R1, c[0x0][0x37c] ;  /* 0x0000df00ff017b82 */ /* 0x000fe20000000800 */
[----:B------:R-:W0:Y:S01]  /*0010*/  S2R R3, SR_TID.X ;  /* 0x0000000000037919 */ /* 0x000e220000002100 */
[----:B------:R-:W0:Y:S01]  /*0020*/  LDCU UR5, c[0x0][0x360] ;  /* 0x00006c00ff0577ac */ /* 0x000e220008000800 */
[----:B------:R-:W-:Y:S01]  /*0030*/  BSSY.RECONVERGENT B0, `(.L_x_5) ;  /* 0x0000012000007945 */ /* 0x000fe20003800200 */
[----:B------:R-:W-:Y:S01]  /*0040*/  HFMA2 R8, -RZ, RZ, 0, 0 ;  /* 0x00000000ff087431 */ /* 0x000fe200000001ff */
[----:B------:R-:W0:Y:S01]  /*0050*/  S2R R0, SR_CTAID.X ;  /* 0x0000000000007919 */ /* 0x000e220000002500 */
[----:B------:R-:W1:Y:S01]  /*0060*/  LDCU UR4, c[0x0][0x390] ;  /* 0x00007200ff0477ac */ /* 0x000e620008000800 */
[----:B------:R-:W2:Y:S01]  /*0070*/  LDCU.64 UR6, c[0x0][0x358] ;  /* 0x00006b00ff0677ac */ /* 0x000ea20008000a00 */
[----:B0-----:R-:W-:-:S05]  /*0080*/  IMAD R2, R0, UR5, R3 ;  /* 0x0000000500027c24 */ /* 0x001fca000f8e0203 */
[----:B-1----:R-:W-:-:S13]  /*0090*/  ISETP.GE.U32.AND P0, PT, R2, UR4, PT ;  /* 0x0000000402007c0c */ /* 0x002fda000bf06070 */
[----:B--2---:R-:W-:Y:S05]  /*00a0*/  @P0 BRA `(.L_x_6) ;  /* 0x0000000000280947 */ /* 0x004fea0003800000 */
[----:B------:R-:W0:Y:S01]  /*00b0*/  LDC R9, c[0x0][0x370] ;  /* 0x0000dc00ff097b82 */ /* 0x000e220000000800 */
[----:B------:R-:W-:-:S07]  /*00c0*/  MOV R8, RZ ;  /* 0x000000ff00087202 */ /* 0x000fce0000000f00 */
[----:B------:R-:W1:Y:S01]  /*00d0*/  LDC.64 R6, c[0x0][0x380] ;  /* 0x0000e000ff067b82 */ /* 0x000e620000000a00 */
[----:B0-----:R-:W-:-:S07]  /*00e0*/  IMAD R9, R9, UR5, RZ ;  /* 0x0000000509097c24 */ /* 0x001fce000f8e02ff */
.L_x_7:
[----:B-1----:R-:W-:-:S06]  /*00f0*/  IMAD.WIDE.U32 R4, R2, 0x4, R6 ;  /* 0x0000000402047825 */ /* 0x002fcc00078e0006 */
[----:B------:R-:W2:Y:S01]  /*0100*/  LDG.E R5, desc[UR6][R4.64] ;  /* 0x0000000604057981 */ /* 0x000ea2000c1e1900 */
[----:B------:R-:W-:-:S04]  /*0110*/  IADD3 R2, PT, PT, R9, R2, RZ ;  /* 0x0000000209027210 */ /* 0x000fc80007ffe0ff */
[----:B------:R-:W-:Y:S01]  /*0120*/  ISETP.GE.U32.AND P0, PT, R2, UR4, PT ;  /* 0x0000000402007c0c */ /* 0x000fe2000bf06070 */
[----:B--2---:R-:W-:-:S12]  /*0130*/  FADD R8, R5, R8 ;  /* 0x0000000805087221 */ /* 0x004fd80000000000 */
[----:B------:R-:W-:Y:S05]  /*0140*/  @!P0 BRA `(.L_x_7) ;  /* 0xfffffffc00e88947 */ /* 0x000fea000383ffff */
.L_x_6:
[----:B------:R-:W-:Y:S05]  /*0150*/  BSYNC.RECONVERGENT B0 ;  /* 0x0000000000007941 */ /* 0x000fea0003800200 */
.L_x_5:
[----:B------:R-:W0:Y:S01]  /*0160*/  SHFL.BFLY PT, R5, R8, 0x10, 0x1f ;  /* 0x0e001f0008057f89 */ /* 0x000e2200000e0000 */
[C---:B------:R-:W-:Y:S02]  /*0170*/  LOP3.LUT P0, RZ, R3.reuse, 0x1f, RZ, 0xc0, !PT ;  /* 0x0000001f03ff7812 */ /* 0x040fe4000780c0ff */
[----:B------:R-:W-:-:S11]  /*0180*/  ISETP.GT.U32.AND P1, PT, R3, 0x1f, PT ;  /* 0x0000001f0300780c */ /* 0x000fd60003f24070 */
[----:B------:R-:W1:Y:S01]  /*0190*/  @!P0 S2R R11, SR_CgaCtaId ;  /* 0x00000000000b8919 */ /* 0x000e620000008800 */
[----:B------:R-:W-:Y:S01]  /*01a0*/  @!P0 MOV R6, 0x400 ;  /* 0x0000040000068802 */ /* 0x000fe20000000f00 */
[----:B0-----:R-:W-:-:S05]  /*01b0*/  FADD R5, R5, R8 ;  /* 0x0000000805057221 */ /* 0x001fca0000000000 */
[----:B------:R-:W0:Y:S01]  /*01c0*/  SHFL.BFLY PT, R2, R5, 0x8, 0x1f ;  /* 0x0d001f0005027f89 */ /* 0x000e2200000e0000 */
[----:B-1----:R-:W-:-:S04]  /*01d0*/  @!P0 LEA R6, R11, R6, 0x18 ;  /* 0x000000060b068211 */ /* 0x002fc800078ec0ff */
[----:B------:R-:W-:Y:S01]  /*01e0*/  @!P0 LEA.HI R6, R3, R6, RZ, 0x1d ;  /* 0x0000000603068211 */ /* 0x000fe200078fe8ff */
[----:B0-----:R-:W-:-:S05]  /*01f0*/  FADD R2, R5, R2 ;  /* 0x0000000205027221 */ /* 0x001fca0000000000 */
[----:B------:R-:W0:Y:S02]  /*0200*/  SHFL.BFLY PT, R7, R2, 0x4, 0x1f ;  /* 0x0c801f0002077f89 */ /* 0x000e2400000e0000 */
[----:B0-----:R-:W-:-:S05]  /*0210*/  FADD R7, R2, R7 ;  /* 0x0000000702077221 */ /* 0x001fca0000000000 */
[----:B------:R-:W0:Y:S02]  /*0220*/  SHFL.BFLY PT, R4, R7, 0x2, 0x1f ;  /* 0x0c401f0007047f89 */ /* 0x000e2400000e0000 */
[----:B0-----:R-:W-:-:S05]  /*0230*/  FADD R4, R7, R4 ;  /* 0x0000000407047221 */ /* 0x001fca0000000000 */
[----:B------:R-:W0:Y:S02]  /*0240*/  SHFL.BFLY PT, R9, R4, 0x1, 0x1f ;  /* 0x0c201f0004097f89 */ /* 0x000e2400000e0000 */
[----:B0-----:R-:W-:-:S05]  /*0250*/  FADD R9, R4, R9 ;  /* 0x0000000904097221 */ /* 0x001fca0000000000 */
[----:B------:R0:W-:Y:S01]  /*0260*/  @!P0 STS [R6], R9 ;  /* 0x0000000906008388 */ /* 0x0001e20000000800 */
[----:B------:R-:W-:Y:S06]  /*0270*/  BAR.SYNC.DEFER_BLOCKING 0x0 ;  /* 0x0000000000007b1d */ /* 0x000fec0000010000 */
[----:B------:R-:W-:Y:S05]  /*0280*/  @P1 EXIT ;  /* 0x000000000000194d */ /* 0x000fea0003800000 */
[----:B------:R-:W-:-:S06]  /*0290*/  USHF.R.U32.HI UR4, URZ, 0x5, UR5 ;  /* 0x00000005ff047899 */ /* 0x000fcc0008011605 */
[----:B------:R-:W-:-:S13]  /*02a0*/  ISETP.GE.U32.AND P0, PT, R3, UR4, PT ;  /* 0x0000000403007c0c */ /* 0x000fda000bf06070 */
[----:B------:R-:W1:Y:S01]  /*02b0*/  @!P0 S2R R5, SR_CgaCtaId ;  /* 0x0000000000058919 */ /* 0x000e620000008800 */
[----:B------:R-:W-:-:S04]  /*02c0*/  @!P0 MOV R2, 0x400 ;  /* 0x0000040000028802 */ /* 0x000fc80000000f00 */
[----:B-1----:R-:W-:Y:S02]  /*02d0*/  @!P0 LEA R4, R5, R2, 0x18 ;  /* 0x0000000205048211 */ /* 0x002fe400078ec0ff */
[----:B------:R-:W-:Y:S02]  /*02e0*/  MOV R2, RZ ;  /* 0x000000ff00027202 */ /* 0x000fe40000000f00 */
[----:B------:R-:W-:-:S05]  /*02f0*/  @!P0 LEA R4, R3, R4, 0x2 ;  /* 0x0000000403048211 */ /* 0x000fca00078e10ff */
[----:B------:R-:W1:Y:S01]  /*0300*/  @!P0 LDS R2, [R4] ;  /* 0x0000000004028984 */ /* 0x000e620000000800 */
[----:B------:R-:W-:-:S03]  /*0310*/  ISETP.NE.AND P0, PT, R3, RZ, PT ;  /* 0x000000ff0300720c */ /* 0x000fc60003f05270 */
[----:B-1----:R-:W1:Y:S02]  /*0320*/  SHFL.BFLY PT, R5, R2, 0x10, 0x1f ;  /* 0x0e001f0002057f89 */ /* 0x002e6400000e0000 */
[----:B-1----:R-:W-:-:S05]  /*0330*/  FADD R5, R5, R2 ;  /* 0x0000000205057221 */ /* 0x002fca0000000000 */
[----:B0-----:R-:W0:Y:S02]  /*0340*/  SHFL.BFLY PT, R6, R5, 0x8, 0x1f ;  /* 0x0d001f0005067f89 */ /* 0x001e2400000e0000 */
[----:B0-----:R-:W-:-:S05]  /*0350*/  FADD R6, R5, R6 ;  /* 0x0000000605067221 */ /* 0x001fca0000000000 */
[----:B------:R-:W0:Y:S02]  /*0360*/  SHFL.BFLY PT, R7, R6, 0x4, 0x1f ;  /* 0x0c801f0006077f89 */ /* 0x000e2400000e0000 */
[----:B0-----:R-:W-:-:S05]  /*0370*/  FADD R7, R6, R7 ;  /* 0x0000000706077221 */ /* 0x001fca0000000000 */
[----:B------:R-:W0:Y:S02]  /*0380*/  SHFL.BFLY PT, R8, R7, 0x2, 0x1f ;  /* 0x0c401f0007087f89 */ /* 0x000e2400000e0000 */
[----:B0-----:R-:W-:-:S05]  /*0390*/  FADD R8, R7, R8 ;  /* 0x0000000807087221 */ /* 0x001fca0000000000 */
[----:B------:R0:W1:Y:S01]  /*03a0*/  SHFL.BFLY PT, R9, R8, 0x1, 0x1f ;  /* 0x0c201f0008097f89 */ /* 0x00006200000e0000 */
[----:B------:R-:W-:Y:S05]  /*03b0*/  @P0 EXIT ;  /* 0x000000000000094d */ /* 0x000fea0003800000 */
[----:B------:R-:W2:Y:S01]  /*03c0*/  LDC.64 R2, c[0x0][0x388] ;  /* 0x0000e200ff027b82 */ /* 0x000ea20000000a00 */
[----:B-1----:R-:W-:Y:S01]  /*03d0*/  FADD R9, R8, R9 ;  /* 0x0000000908097221 */ /* 0x002fe20000000000 */
[----:B--2---:R-:W-:-:S05]  /*03e0*/  IMAD.WIDE.U32 R2, R0, 0x4, R2 ;  /* 0x0000000400027825 */ /* 0x004fca00078e0002 */
[----:B------:R-:W-:Y:S01]  /*03f0*/  STG.E desc[UR6][R2.64], R9 ;  /* 0x0000000902007986 */ /* 0x000fe2000c101906 */
[----:B------:R-:W-:Y:S05]  /*0400*/  EXIT ;  /* 0x000000000000794d */ /* 0x000fea0003800000 */
.L_x_8:
        /* <DEDUP_REMOVED lines=15> */
.L_x_33:


//--------------------- .text._Z20reduceUnrollLastWarpPfS_j --------------------------
	.section	.text._Z20reduceUnrollLastWarpPfS_j,"ax",@progbits
	.align	128
        .global         _Z20reduceUnrollLastWarpPfS_j
        .type           _Z20reduceUnrollLastWarpPfS_j,@function
        .size           _Z20reduceUnrollLastWarpPfS_j,(.L_x_34 - _Z20reduceUnrollLastWarpPfS_j)
        .other          _Z20reduceUnrollLastWarpPfS_j,@"STO_CUDA_ENTRY STV_DEFAULT"
_Z20reduceUnrollLastWarpPfS_j:
.text._Z20reduceUnrollLastWarpPfS_j:
[----:B------:R-:W-:Y:S01]  /*0000*/  LDC R1, c[0x0][0x37c] ;  /* 0x0000df00ff017b82 */ /* 0x000fe20000000800 */
[----:B------:R-:W0:Y:S07]  /*0010*/  S2R R0, SR_CTAID.X ;  /* 0x0000000000007919 */ /* 0x000e2e0000002500 */
[----:B------:R-:W0:Y:S01]  /*0020*/  LDC R10, c[0x0][0x360] ;  /* 0x0000d800ff0a7b82 */ /* 0x000e220000000800 */
[----:B------:R-:W1:Y:S01]  /*0030*/  LDCU UR4, c[0x0][0x390] ;  /* 0x00007200ff0477ac */ /* 0x000e620008000800 */
[----:B------:R-:W2:Y:S01]  /*0040*/  S2R R2, SR_TID.X ;  /* 0x0000000000027919 */ /* 0x000ea20000002100 */
[----:B------:R-:W3:Y:S01]  /*0050*/  LDCU.64 UR6, c[0x0][0x358] ;  /* 0x00006b00ff0677ac */ /* 0x000ee20008000a00 */
[----:B0-----:R-:W-:-:S04]  /*0060*/  IMAD R3, R0, R10, RZ ;  /* 0x0000000a00037224 */ /* 0x001fc800078e02ff */
[----:B--2---:R-:W-:-:S04]  /*0070*/  IMAD R3, R3, 0x2, R2 ;  /* 0x0000000203037824 */ /* 0x004fc800078e0202 */
[C---:B------:R-:W-:Y:S01]  /*0080*/  IMAD.IADD R9, R3.reuse, 0x1, R10 ;  /* 0x0000000103097824 */ /* 0x040fe200078e020a */
[----:B-1----:R-:W-:-:S04]  /*0090*/  ISETP.GE.U32.AND P0, PT, R3, UR4, PT ;  /* 0x0000000403007c0c */ /* 0x002fc8000bf06070 */
[----:B------:R-:W-:-:S09]  /*00a0*/  ISETP.GE.U32.AND P1, PT, R9, UR4, PT ;  /* 0x0000000409007c0c */ /* 0x000fd2000bf26070 */
[----:B------:R-:W0:Y:S08]  /*00b0*/  @!P0 LDC.64 R4, c[0x0][0x380] ;  /* 0x0000e000ff048b82 */ /* 0x000e300000000a00 */
[----:B------:R-:W1:Y:S01]  /*00c0*/  @!P1 LDC.64 R6, c[0x0][0x380] ;  /* 0x0000e000ff069b82 */ /* 0x000e620000000a00 */
[----:B0-----:R-:W-:-:S04]  /*00d0*/  @!P0 IMAD.WIDE.U32 R4, R3, 0x4, R4 ;  /* 0x0000000403048825 */ /* 0x001fc800078e0004 */
[----:B------:R-:W-:Y:S02]  /*00e0*/  HFMA2 R3, -RZ, RZ, 0, 0 ;  /* 0x00000000ff037431 */ /* 0x000fe400000001ff */
[----:B-1----:R-:W-:-:S04]  /*00f0*/  @!P1 IMAD.WIDE.U32 R6, R9, 0x4, R6 ;  /* 0x0000000409069825 */ /* 0x002fc800078e0006 */
[----:B---3--:R-:W2:Y:S04]  /*0100*/  @!P0 LDG.E R3, desc[UR6][R4.64] ;  /* 0x0000000604038981 */ /* 0x008ea8000c1e1900 */
[----:B------:R-:W2:Y:S01]  /*0110*/  @!P1 LDG.E R6, desc[UR6][R6.64] ;  /* 0x0000000606069981 */ /* 0x000ea2000c1e1900 */
[----:B------:R-:W0:Y:S01]  /*0120*/  S2UR UR5, SR_CgaCtaId ;  /* 0x00000000000579c3 */ /* 0x000e220000008800 */
[----:B------:R-:W-:Y:S01]  /*0130*/  UMOV UR4, 0x400 ;  /* 0x0000040000047882 */ /* 0x000fe20000000000 */
[----:B------:R-:W-:Y:S01]  /*0140*/  ISETP.GE.U32.AND P0, PT, R10, 0x42, PT ;  /* 0x000000420a00780c */ /* 0x000fe20003f06070 */
[----:B0-----:R-:W-:-:S06]  /*0150*/  ULEA UR4, UR5, UR4, 0x18 ;  /* 0x0000000405047291 */ /* 0x001fcc000f8ec0ff */
[C---:B------:R-:W-:Y:S01]  /*0160*/  LEA R8, R2.reuse, UR4, 0x2 ;  /* 0x0000000402087c11 */ /* 0x040fe2000f8e10ff */
[----:B--2---:R-:W-:Y:S01]  /*0170*/  @!P1 FADD R3, R3, R6 ;  /* 0x0000000603039221 */ /* 0x004fe20000000000 */
[----:B------:R-:W-:-:S04]  /*0180*/  ISETP.GT.U32.AND P1, PT, R2, 0x1f, PT ;  /* 0x0000001f0200780c */ /* 0x000fc80003f24070 */
[----:B------:R0:W-:Y:S01]  /*0190*/  STS [R8], R3 ;  /* 0x0000000308007388 */ /* 0x0001e20000000800 */
[----:B------:R-:W-:Y:S06]  /*01a0*/  BAR.SYNC.DEFER_BLOCKING 0x0 ;  /* 0x0000000000007b1d */ /* 0x000fec0000010000 */
[----:B------:R-:W-:Y:S05]  /*01b0*/  @!P0 BRA `(.L_x_9) ;  /* 0x0000000000308947 */ /* 0x000fea0003800000 */
[----:B0-----:R-:W-:-:S07]  /*01c0*/  IMAD.MOV.U32 R3, RZ, RZ, R10 ;  /* 0x000000ffff037224 */ /* 0x001fce00078e000a */
.L_x_10:
[----:B------:R-:W-:-:S04]  /*01d0*/  SHF.R.U32.HI R7, RZ, 0x1, R3 ;  /* 0x00000001ff077819 */ /* 0x000fc80000011603 */
[----:B------:R-:W-:-:S13]  /*01e0*/  ISETP.GE.U32.AND P0, PT, R2, R7, PT ;  /* 0x000000070200720c */ /* 0x000fda0003f06070 */
[----:B------:R-:W-:Y:S01]  /*01f0*/  @!P0 LEA R4, R7, R8, 0x2 ;  /* 0x0000000807048211 */ /* 0x000fe200078e10ff */
[----:B------:R-:W-:Y:S05]  /*0200*/  @!P0 LDS R5, [R8] ;  /* 0x0000000008058984 */ /* 0x000fea0000000800 */
[----:B------:R-:W0:Y:S02]  /*0210*/  @!P0 LDS R4, [R4] ;  /* 0x0000000004048984 */ /* 0x000e240000000800 */
[----:B0-----:R-:W-:-:S05]  /*0220*/  @!P0 FADD R5, R4, R5 ;  /* 0x0000000504058221 */ /* 0x001fca0000000000 */
[----:B------:R1:W-:Y:S01]  /*0230*/  @!P0 STS [R8], R5 ;  /* 0x0000000508008388 */ /* 0x0003e20000000800 */
[----:B------:R-:W-:Y:S01]  /*0240*/  BAR.SYNC.DEFER_BLOCKING 0x0 ;  /* 0x0000000000007b1d */ /* 0x000fe20000010000 */
[----:B------:R-:W-:Y:S01]  /*0250*/  ISETP.GT.U32.AND P0, PT, R3, 0x83, PT ;  /* 0x000000830300780c */ /* 0x000fe20003f04070 */
[----:B------:R-:W-:-:S12]  /*0260*/  IMAD.MOV.U32 R3, RZ, RZ, R7 ;  /* 0x000000ffff037224 */ /* 0x000fd800078e0007 */
[----:B-1----:R-:W-:Y:S05]  /*0270*/  @P0 BRA `(.L_x_10) ;  /* 0xfffffffc00d40947 */ /* 0x002fea000383ffff */
.L_x_9:
[----:B------:R-:W-:Y:S05]  /*0280*/  @P1 EXIT ;  /* 0x000000000000194d */ /* 0x000fea0003800000 */
[----:B------:R-:W-:-:S13]  /*0290*/  ISETP.GE.U32.AND P0, PT, R10, 0x40, PT ;  /* 0x000000400a00780c */ /* 0x000fda0003f06070 */
[----:B0-----:R-:W-:Y:S04]  /*02a0*/  @P0 LDS R3, [R8+0x80] ;  /* 0x0000800008030984 */ /* 0x001fe80000000800 */
[----:B------:R-:W0:Y:S02]  /*02b0*/  @P0 LDS R4, [R8] ;  /* 0x0000000008040984 */ /* 0x000e240000000800 */
[----:B0-----:R-:W-:-:S05]  /*02c0*/  @P0 FADD R3, R3, R4 ;  /* 0x0000000403030221 */ /* 0x001fca0000000000 */
[----:B------:R0:W-:Y:S01]  /*02d0*/  @P0 STS [R8], R3 ;  /* 0x0000000308000388 */ /* 0x0001e20000000800 */
[----:B------:R-:W-:Y:S05]  /*02e0*/  @P0 BRA `(.L_x_11) ;  /* 0x0000000000080947 */ /* 0x000fea0003800000 */
[----:B------:R-:W-:-:S13]  /*02f0*/  ISETP.GE.U32.AND P0, PT, R10, 0x20, PT ;  /* 0x000000200a00780c */ /* 0x000fda0003f06070 */
[----:B------:R-:W-:Y:S05]  /*0300*/  @!P0 BRA `(.L_x_12) ;  /* 0x0000000000148947 */ /* 0x000fea0003800000 */
.L_x_11:
[----:B0-----:R-:W-:Y:S04]  /*0310*/  LDS R3, [R8+0x40] ;  /* 0x0000400008037984 */ /* 0x001fe80000000800 */
[----:B------:R-:W0:Y:S02]  /*0320*/  LDS R4, [R8] ;  /* 0x0000000008047984 */ /* 0x000e240000000800 */
[----:B0-----:R-:W-:-:S05]  /*0330*/  FADD R3, R3, R4 ;  /* 0x0000000403037221 */ /* 0x001fca0000000000 */
[----:B------:R0:W-:Y:S01]  /*0340*/  STS [R8], R3 ;  /* 0x0000000308007388 */ /* 0x0001e20000000800 */
[----:B------:R-:W-:Y:S05]  /*0350*/  BRA `(.L_x_13) ;  /* 0x0000000000087947 */ /* 0x000fea0003800000 */
.L_x_12:
[----:B------:R-:W-:-:S13]  /*0360*/  ISETP.GE.U32.AND P0, PT, R10, 0x10, PT ;  /* 0x000000100a00780c */ /* 0x000fda0003f06070 */
[----:B------:R-:W-:Y:S05]  /*0370*/  @!P0 BRA `(.L_x_14) ;  /* 0x0000000000148947 */ /* 0x000fea0003800000 */
.L_x_13:
[----:B0-----:R-:W-:Y:S04]  /*0380*/  LDS R3, [R8+0x20] ;  /* 0x0000200008037984 */ /* 0x001fe80000000800 */
[----:B------:R-:W0:Y:S02]  /*0390*/  LDS R4, [R8] ;  /* 0x0000000008047984 */ /* 0x000e240000000800 */
[----:B0-----:R-:W-:-:S05]  /*03a0*/  FADD R3, R3, R4 ;  /* 0x0000000403037221 */ /* 0x001fca0000000000 */
[----:B------:R0:W-:Y:S01]  /*03b0*/  STS [R8], R3 ;  /* 0x0000000308007388 */ /* 0x0001e20000000800 */
[----:B------:R-:W-:Y:S05]  /*03c0*/  BRA `(.L_x_15) ;  /* 0x0000000000087947 */ /* 0x000fea0003800000 */
.L_x_14:
[----:B------:R-:W-:-:S13]  /*03d0*/  ISETP.GE.U32.AND P0, PT, R10, 0x8, PT ;  /* 0x000000080a00780c */ /* 0x000fda0003f06070 */
[----:B------:R-:W-:Y:S05]  /*03e0*/  @!P0 BRA `(.L_x_16) ;  /* 0x0000000000148947 */ /* 0x000fea0003800000 */
.L_x_15:
[----:B0-----:R-:W-:Y:S04]  /*03f0*/  LDS R3, [R8+0x10] ;  /* 0x0000100008037984 */ /* 0x001fe80000000800 */
[----:B------:R-:W0:Y:S02]  /*0400*/  LDS R4, [R8] ;  /* 0x0000000008047984 */ /* 0x000e240000000800 */
[----:B0-----:R-:W-:-:S05]  /*0410*/  FADD R3, R3, R4 ;  /* 0x0000000403037221 */ /* 0x001fca0000000000 */
[----:B------:R0:W-:Y:S01]  /*0420*/  STS [R8], R3 ;  /* 0x0000000308007388 */ /* 0x0001e20000000800 */
[----:B------:R-:W-:Y:S05]  /*0430*/  BRA `(.L_x_17) ;  /* 0x0000000000087947 */ /* 0x000fea0003800000 */
.L_x_16:
[----:B------:R-:W-:-:S13]  /*0440*/  ISETP.GE.U32.AND P0, PT, R10, 0x4, PT ;  /* 0x000000040a00780c */ /* 0x000fda0003f06070 */
[----:B------:R-:W-:Y:S05]  /*0450*/  @!P0 BRA `(.L_x_18) ;  /* 0x0000000000148947 */ /* 0x000fea0003800000 */
.L_x_17:
[----:B0-----:R-:W-:Y:S04]  /*0460*/  LDS R3, [R8+0x8] ;  /* 0x0000080008037984 */ /* 0x001fe80000000800 */
[----:B------:R-:W0:Y:S02]  /*0470*/  LDS R4, [R8] ;  /* 0x0000000008047984 */ /* 0x000e240000000800 */
[----:B0-----:R-:W-:-:S05]  /*0480*/  FADD R3, R3, R4 ;  /* 0x0000000403037221 */ /* 0x001fca0000000000 */
[----:B------:R0:W-:Y:S01]  /*0490*/  STS [R8], R3 ;  /* 0x0000000308007388 */ /* 0x0001e20000000800 */
[----:B------:R-:W-:Y:S05]  /*04a0*/  BRA `(.L_x_19) ;  /* 0x0000000000087947 */ /* 0x000fea0003800000 */
.L_x_18:
[----:B------:R-:W-:-:S13]  /*04b0*/  ISETP.GE.U32.AND P0, PT, R10, 0x2, PT ;  /* 0x000000020a00780c */ /* 0x000fda0003f06070 */
[----:B------:R-:W-:Y:S05]  /*04c0*/  @!P0 BRA `(.L_x_20) ;  /* 0x0000000000108947 */ /* 0x000fea0003800000 */
.L_x_19:
[----:B0-----:R-:W-:Y:S04]  /*04d0*/  LDS R3, [R8+0x4] ;  /* 0x0000040008037984 */ /* 0x001fe80000000800 */
[----:B------:R-:W0:Y:S02]  /*04e0*/  LDS R4, [R8] ;  /* 0x0000000008047984 */ /* 0x000e240000000800 */
[----:B0-----:R-:W-:-:S05]  /*04f0*/  FADD R3, R3, R4 ;  /* 0x0000000403037221 */ /* 0x001fca0000000000 */
[----:B------:R1:W-:Y:S02]  /*0500*/  STS [R8], R3 ;  /* 0x0000000308007388 */ /* 0x0003e40000000800 */
.L_x_20:
[----:B------:R-:W-:-:S13]  /*0510*/  ISETP.NE.AND P0, PT, R2, RZ, PT ;  /* 0x000000ff0200720c */ /* 0x000fda0003f05270 */
[----:B------:R-:W-:Y:S05]  /*0520*/  @P0 EXIT ;  /* 0x000000000000094d */ /* 0x000fea0003800000 */
[----:B------:R-:W2:Y:S01]  /*0530*/  S2UR UR5, SR_CgaCtaId ;  /* 0x00000000000579c3 */ /* 0x000ea20000008800 */
[----:B------:R-:W-:-:S07]  /*0540*/  UMOV UR4, 0x400 ;  /* 0x0000040000047882 */ /* 0x000fce0000000000 */
[----:B01----:R-:W0:Y:S01]  /*0550*/  LDC.64 R2, c[0x0][0x388] ;  /* 0x0000e200ff027b82 */ /* 0x003e220000000a00 */
[----:B--2---:R-:W-:Y:S01]  /*0560*/  ULEA UR4, UR5, UR4, 0x18 ;  /* 0x0000000405047291 */ /* 0x004fe2000f8ec0ff */
[----:B0-----:R-:W-:-:S08]  /*0570*/  IMAD.WIDE.U32 R2, R0, 0x4, R2 ;  /* 0x0000000400027825 */ /* 0x001fd000078e0002 */
[----:B------:R-:W0:Y:S04]  /*0580*/  LDS R5, [UR4] ;  /* 0x00000004ff057984 */ /* 0x000e280008000800 */
[----:B0-----:R-:W-:Y:S01]  /*0590*/  STG.E desc[UR6][R2.64], R5 ;  /* 0x0000000502007986 */ /* 0x001fe2000c101906 */
[----:B------:R-:W-:Y:S05]  /*05a0*/  EXIT ;  /* 0x000000000000794d */ /* 0x000fea0003800000 */
.L_x_21:
        /* <DEDUP_REMOVED lines=13> */
.L_x_34:


//--------------------- .text._Z19reduceAddDuringLoadPfS_j --------------------------
	.section	.text._Z19reduceAddDuringLoadPfS_j,"ax",@progbits
	.align	128
        .global         _Z19reduceAddDuringLoadPfS_j
        .type           _Z19reduceAddDuringLoadPfS_j,@function
        .size           _Z19reduceAddDuringLoadPfS_j,(.L_x_35 - _Z19reduceAddDuringLoadPfS_j)
        .other          _Z19reduceAddDuringLoadPfS_j,@"STO_CUDA_ENTRY STV_DEFAULT"
_Z19reduceAddDuringLoadPfS_j:
.text._Z19reduceAddDuringLoadPfS_j:
[----:B------:R-:W-:Y:S01]  /*0000*/  LDC R1, c[0x0][0x37c] ;  /* 0x0000df00ff017b82 */ /* 0x000fe20000000800 */
[----:B------:R-:W0:Y:S01]  /*0010*/  S2R R11, SR_CTAID.X ;  /* 0x00000000000b7919 */ /* 0x000e220000002500 */
[----:B------:R-:W1:Y:S01]  /*0020*/  LDCU UR4, c[0x0][0x360] ;  /* 0x00006c00ff0477ac */ /* 0x000e620008000800 */
[----:B------:R-:W2:Y:S01]  /*0030*/  S2R R9, SR_TID.X ;  /* 0x0000000000097919 */ /* 0x000ea20000002100 */
[----:B------:R-:W3:Y:S01]  /*0040*/  LDCU UR5, c[0x0][0x390] ;  /* 0x00007200ff0577ac */ /* 0x000ee20008000800 */
[----:B------:R-:W4:Y:S01]  /*0050*/  LDCU.64 UR6, c[0x0][0x358] ;  /* 0x00006b00ff0677ac */ /* 0x000f220008000a00 */
[----:B-1----:R-:W-:Y:S02]  /*0060*/  IMAD.U32 R6, RZ, RZ, UR4 ;  /* 0x00000004ff067e24 */ /* 0x002fe4000f8e00ff */
[----:B0-----:R-:W-:-:S04]  /*0070*/  IMAD R0, R11, UR4, RZ ;  /* 0x000000040b007c24 */ /* 0x001fc8000f8e02ff */
[----:B--2---:R-:W-:Y:S02]  /*0080*/  IMAD R7, R0, 0x2, R9 ;  /* 0x0000000200077824 */ /* 0x004fe400078e0209 */
[----:B------:R-:W-:-:S03]  /*0090*/  IMAD.MOV.U32 R0, RZ, RZ, RZ ;  /* 0x000000ffff007224 */ /* 0x000fc600078e00ff */
[C---:B------:R-:W-:Y:S02]  /*00a0*/  IADD3 R13, PT, PT, R7.reuse, R6, RZ ;  /* 0x00000006070d7210 */ /* 0x040fe40007ffe0ff */
[----:B---3--:R-:W-:Y:S02]  /*00b0*/  ISETP.GE.U32.AND P0, PT, R7, UR5, PT ;  /* 0x0000000507007c0c */ /* 0x008fe4000bf06070 */
[----:B------:R-:W-:-:S11]  /*00c0*/  ISETP.GE.U32.AND P1, PT, R13, UR5, PT ;  /* 0x000000050d007c0c */ /* 0x000fd6000bf26070 */
[----:B------:R-:W0:Y:S08]  /*00d0*/  @!P0 LDC.64 R2, c[0x0][0x380] ;  /* 0x0000e000ff028b82 */ /* 0x000e300000000a00 */
[----:B------:R-:W1:Y:S01]  /*00e0*/  @!P1 LDC.64 R4, c[0x0][0x380] ;  /* 0x0000e000ff049b82 */ /* 0x000e620000000a00 */
[----:B0-----:R-:W-:-:S05]  /*00f0*/  @!P0 IMAD.WIDE.U32 R2, R7, 0x4, R2 ;  /* 0x0000000407028825 */ /* 0x001fca00078e0002 */
[----:B----4-:R-:W2:Y:S01]  /*0100*/  @!P0 LDG.E R0, desc[UR6][R2.64] ;  /* 0x0000000602008981 */ /* 0x010ea2000c1e1900 */
[----:B-1----:R-:W-:-:S06]  /*0110*/  @!P1 IMAD.WIDE.U32 R4, R13, 0x4, R4 ;  /* 0x000000040d049825 */ /* 0x002fcc00078e0004 */
[----:B------:R-:W2:Y:S01]  /*0120*/  @!P1 LDG.E R5, desc[UR6][R4.64] ;  /* 0x0000000604059981 */ /* 0x000ea2000c1e1900 */
[----:B------:R-:W0:Y:S01]  /*0130*/  S2UR UR5, SR_CgaCtaId ;  /* 0x00000000000579c3 */ /* 0x000e220000008800 */
[----:B------:R-:W-:Y:S01]  /*0140*/  UMOV UR4, 0x400 ;  /* 0x0000040000047882 */ /* 0x000fe20000000000 */
[----:B------:R-:W-:Y:S01]  /*0150*/  ISETP.GE.U32.AND P0, PT, R6, 0x2, PT ;  /* 0x000000020600780c */ /* 0x000fe20003f06070 */
[----:B0-----:R-:W-:-:S06]  /*0160*/  ULEA UR4, UR5, UR4, 0x18 ;  /* 0x0000000405047291 */ /* 0x001fcc000f8ec0ff */
[C---:B------:R-:W-:Y:S01]  /*0170*/  LEA R7, R9.reuse, UR4, 0x2 ;  /* 0x0000000409077c11 */ /* 0x040fe2000f8e10ff */
[----:B--2---:R-:W-:Y:S01]  /*0180*/  @!P1 FADD R0, R0, R5 ;  /* 0x0000000500009221 */ /* 0x004fe20000000000 */
[----:B------:R-:W-:-:S04]  /*0190*/  ISETP.NE.AND P1, PT, R9, RZ, PT ;  /* 0x000000ff0900720c */ /* 0x000fc80003f25270 */
[----:B------:R0:W-:Y:S01]  /*01a0*/  STS [R7], R0 ;  /* 0x0000000007007388 */ /* 0x0001e20000000800 */
[----:B------:R-:W-:Y:S06]  /*01b0*/  BAR.SYNC.DEFER_BLOCKING 0x0 ;  /* 0x0000000000007b1d */ /* 0x000fec0000010000 */
[----:B------:R-:W-:Y:S05]  /*01c0*/  @!P0 BRA `(.L_x_22) ;  /* 0x00000000002c8947 */ /* 0x000fea0003800000 */
.L_x_23:
[----:B------:R-:W-:-:S04]  /*01d0*/  SHF.R.U32.HI R4, RZ, 0x1, R6 ;  /* 0x00000001ff047819 */ /* 0x000fc80000011606 */
[----:B------:R-:W-:-:S13]  /*01e0*/  ISETP.GE.U32.AND P0, PT, R9, R4, PT ;  /* 0x000000040900720c */ /* 0x000fda0003f06070 */
[----:B0-----:R-:W-:Y:S01]  /*01f0*/  @!P0 LEA R0, R4, R7, 0x2 ;  /* 0x0000000704008211 */ /* 0x001fe200078e10ff */
        /* <DEDUP_REMOVED lines=8> */
.L_x_22:
[----:B------:R-:W-:Y:S05]  /*0280*/  @P1 EXIT ;  /* 0x000000000000194d */ /* 0x000fea0003800000 */
[----:B------:R-:W1:Y:S01]  /*0290*/  S2UR UR5, SR_CgaCtaId ;  /* 0x00000000000579c3 */ /* 0x000e620000008800 */
[----:B------:R-:W-:-:S07]  /*02a0*/  UMOV UR4, 0x400 ;  /* 0x0000040000047882 */ /* 0x000fce0000000000 */
[----:B------:R-:W2:Y:S01]  /*02b0*/  LDC.64 R2, c[0x0][0x388] ;  /* 0x0000e200ff027b82 */ /* 0x000ea20000000a00 */
[----:B-1----:R-:W-:Y:S01]  /*02c0*/  ULEA UR4, UR5, UR4, 0x18 ;  /* 0x0000000405047291 */ /* 0x002fe2000f8ec0ff */
[----:B--2---:R-:W-:-:S08]  /*02d0*/  IMAD.WIDE.U32 R2, R11, 0x4, R2 ;  /* 0x000000040b027825 */ /* 0x004fd000078e0002 */
[----:B------:R-:W1:Y:S04]  /*02e0*/  LDS R5, [UR4] ;  /* 0x00000004ff057984 */ /* 0x000e680008000800 */
[----:B-1----:R-:W-:Y:S01]  /*02f0*/  STG.E desc[UR6][R2.64], R5 ;  /* 0x0000000502007986 */ /* 0x002fe2000c101906 */
[----:B------:R-:W-:Y:S05]  /*0300*/  EXIT ;  /* 0x000000000000794d */ /* 0x000fea0003800000 */
.L_x_24:
        /* <DEDUP_REMOVED lines=15> */
.L_x_35:


//--------------------- .text._Z18reduceNoDivergencePfS_j --------------------------
	.section	.text._Z18reduceNoDivergencePfS_j,"ax",@progbits
	.align	128
        .global         _Z18reduceNoDivergencePfS_j
        .type           _Z18reduceNoDivergencePfS_j,@function
        .size           _Z18reduceNoDivergencePfS_j,(.L_x_36 - _Z18reduceNoDivergencePfS_j)
        .other          _Z18reduceNoDivergencePfS_j,@"STO_CUDA_ENTRY STV_DEFAULT"
_Z18reduceNoDivergencePfS_j:
.text._Z18reduceNoDivergencePfS_j:
[----:B------:R-:W-:Y:S01]  /*0000*/  LDC R1, c[0x0][0x37c] ;  /* 0x0000df00ff017b82 */ /* 0x000fe20000000800 */
[----:B------:R-:W0:Y:S01]  /*0010*/  S2R R6, SR_TID.X ;  /* 0x0000000000067919 */ /* 0x000e220000002100 */
[----:B------:R-:W0:Y:S01]  /*0020*/  LDCU UR8, c[0x0][0x360] ;  /* 0x00006c00ff0877ac */ /* 0x000e220008000800 */
[----:B------:R-:W-:Y:S01]  /*0030*/  IMAD.MOV.U32 R4, RZ, RZ, RZ ;  /* 0x000000ffff047224 */ /* 0x000fe200078e00ff */
[----:B------:R-:W0:Y:S01]  /*0040*/  S2R R7, SR_CTAID.X ;  /* 0x0000000000077919 */ /* 0x000e220000002500 */
[----:B------:R-:W1:Y:S01]  /*0050*/  LDCU UR4, c[0x0][0x390] ;  /* 0x00007200ff0477ac */ /* 0x000e620008000800 */
[----:B------:R-:W2:Y:S01]  /*0060*/  LDCU.64 UR6, c[0x0][0x358] ;  /* 0x00006b00ff0677ac */ /* 0x000ea20008000a00 */
[----:B0-----:R-:W-:-:S05]  /*0070*/  IMAD R5, R7, UR8, R6 ;  /* 0x0000000807057c24 */ /* 0x001fca000f8e0206 */
[----:B-1----:R-:W-:-:S13]  /*0080*/  ISETP.GE.U32.AND P0, PT, R5, UR4, PT ;  /* 0x0000000405007c0c */ /* 0x002fda000bf06070 */
[----:B------:R-:W0:Y:S02]  /*0090*/  @!P0 LDC.64 R2, c[0x0][0x380] ;  /* 0x0000e000ff028b82 */ /* 0x000e240000000a00 */
[----:B0-----:R-:W-:-:S05]  /*00a0*/  @!P0 IMAD.WIDE.U32 R2, R5, 0x4, R2 ;  /* 0x0000000405028825 */ /* 0x001fca00078e0002 */
[----:B--2---:R-:W2:Y:S01]  /*00b0*/  @!P0 LDG.E R4, desc[UR6][R2.64] ;  /* 0x0000000602048981 */ /* 0x004ea2000c1e1900 */
[----:B------:R-:W0:Y:S01]  /*00c0*/  S2UR UR5, SR_CgaCtaId ;  /* 0x00000000000579c3 */ /* 0x000e220000008800 */
[----:B------:R-:W-:Y:S01]  /*00d0*/  IMAD.U32 R0, RZ, RZ, UR8 ;  /* 0x00000008ff007e24 */ /* 0x000fe2000f8e00ff */
[----:B------:R-:W-:Y:S01]  /*00e0*/  UMOV UR4, 0x400 ;  /* 0x0000040000047882 */ /* 0x000fe20000000000 */
[----:B------:R-:W-:-:S03]  /*00f0*/  ISETP.NE.AND P0, PT, R6, RZ, PT ;  /* 0x000000ff0600720c */ /* 0x000fc60003f05270 */
[----:B------:R-:W-:Y:S01]  /*0100*/  ISETP.GE.U32.AND P1, PT, R0, 0x2, PT ;  /* 0x000000020000780c */ /* 0x000fe20003f26070 */
[----:B0-----:R-:W-:-:S06]  /*0110*/  ULEA UR4, UR5, UR4, 0x18 ;  /* 0x0000000405047291 */ /* 0x001fcc000f8ec0ff */
[----:B------:R-:W-:-:S05]  /*0120*/  LEA R5, R6, UR4, 0x2 ;  /* 0x0000000406057c11 */ /* 0x000fca000f8e10ff */
[----:B--2---:R0:W-:Y:S01]  /*0130*/  STS [R5], R4 ;  /* 0x0000000405007388 */ /* 0x0041e20000000800 */
[----:B------:R-:W-:Y:S06]  /*0140*/  BAR.SYNC.DEFER_BLOCKING 0x0 ;  /* 0x0000000000007b1d */ /* 0x000fec0000010000 */
[----:B------:R-:W-:Y:S05]  /*0150*/  @!P1 BRA `(.L_x_25) ;  /* 0x00000000002c9947 */ /* 0x000fea0003800000 */
.L_x_26:
        /* <DEDUP_REMOVED lines=11> */
.L_x_25:
[----:B------:R-:W-:Y:S05]  /*0210*/  @P0 EXIT ;  /* 0x000000000000094d */ /* 0x000fea0003800000 */
[----:B------:R-:W1:Y:S01]  /*0220*/  S2UR UR5, SR_CgaCtaId ;  /* 0x00000000000579c3 */ /* 0x000e620000008800 */
[----:B------:R-:W-:-:S07]  /*0230*/  UMOV UR4, 0x400 ;  /* 0x0000040000047882 */ /* 0x000fce0000000000 */
[----:B------:R-:W2:Y:S01]  /*0240*/  LDC.64 R2, c[0x0][0x388] ;  /* 0x0000e200ff027b82 */ /* 0x000ea20000000a00 */
[----:B-1----:R-:W-:Y:S01]  /*0250*/  ULEA UR4, UR5, UR4, 0x18 ;  /* 0x0000000405047291 */ /* 0x002fe2000f8ec0ff */
[----:B--2---:R-:W-:-:S08]  /*0260*/  IMAD.WIDE.U32 R2, R7, 0x4, R2 ;  /* 0x0000000407027825 */ /* 0x004fd000078e0002 */
[----:B0-----:R-:W0:Y:S04]  /*0270*/  LDS R5, [UR4] ;  /* 0x00000004ff057984 */ /* 0x001e280008000800 */
[----:B0-----:R-:W-:Y:S01]  /*0280*/  STG.E desc[UR6][R2.64], R5 ;  /* 0x0000000502007986 */ /* 0x001fe2000c101906 */
[----:B------:R-:W-:Y:S05]  /*0290*/  EXIT ;  /* 0x000000000000794d */ /* 0x000fea0003800000 */
.L_x_27:
        /* <DEDUP_REMOVED lines=14> */
.L_x_36:


//--------------------- .text._Z11reduceNaivePfS_j --------------------------
	.section	.text._Z11reduceNaivePfS_j,"ax",@progbits
	.align	128
        .global         _Z11reduceNaivePfS_j
        .type           _Z11reduceNaivePfS_j,@function
        .size           _Z11reduceNaivePfS_j,(.L_x_37 - _Z11reduceNaivePfS_j)
        .other          _Z11reduceNaivePfS_j,@"STO_CUDA_ENTRY STV_DEFAULT"
_Z11reduceNaivePfS_j:
.text._Z11reduceNaivePfS_j:
        /* <DEDUP_REMOVED lines=13> */
[----:B------:R-:W-:Y:S01]  /*00d0*/  UMOV UR4, 0x400 ;  /* 0x0000040000047882 */ /* 0x000fe20000000000 */
[----:B------:R-:W-:Y:S01]  /*00e0*/  UISETP.GE.U32.AND UP0, UPT, UR8, 0x2, UPT ;  /* 0x000000020800788c */ /* 0x000fe2000bf06070 */
[----:B------:R-:W-:Y:S01]  /*00f0*/  ISETP.NE.AND P0, PT, R7, RZ, PT ;  /* 0x000000ff0700720c */ /* 0x000fe20003f05270 */
[----:B0-----:R-:W-:-:S06]  /*0100*/  ULEA UR4, UR5, UR4, 0x18 ;  /* 0x0000000405047291 */ /* 0x001fcc000f8ec0ff */
[----:B------:R-:W-:-:S05]  /*0110*/  LEA R5, R7, UR4, 0x2 ;  /* 0x0000000407057c11 */ /* 0x000fca000f8e10ff */
[----:B--2---:R0:W-:Y:S01]  /*0120*/  STS [R5], R0 ;  /* 0x0000000005007388 */ /* 0x0041e20000000800 */
[----:B------:R-:W-:Y:S06]  /*0130*/  BAR.SYNC.DEFER_BLOCKING 0x0 ;  /* 0x0000000000007b1d */ /* 0x000fec0000010000 */
[----:B------:R-:W-:Y:S05]  /*0140*/  BRA.U !UP0, `(.L_x_28) ;  /* 0x0000000108347547 */ /* 0x000fea000b800000 */
[----:B0-----:R-:W-:-:S07]  /*0150*/  IMAD.MOV.U32 R0, RZ, RZ, 0x1 ;  /* 0x00000001ff007424 */ /* 0x001fce00078e00ff */
.L_x_29:
[----:B------:R-:W-:-:S05]  /*0160*/  SHF.L.U32 R8, R0, 0x1, RZ ;  /* 0x0000000100087819 */ /* 0x000fca00000006ff */
[----:B------:R-:W-:-:S05]  /*0170*/  VIADD R2, R8, 0xffffffff ;  /* 0xffffffff08027836 */ /* 0x000fca0000000000 */
[----:B------:R-:W-:-:S13]  /*0180*/  LOP3.LUT P1, RZ, R2, R7, RZ, 0xc0, !PT ;  /* 0x0000000702ff7212 */ /* 0x000fda000782c0ff */
[----:B------:R-:W-:Y:S01]  /*0190*/  @!P1 LEA R2, R0, R5, 0x2 ;  /* 0x0000000500029211 */ /* 0x000fe200078e10ff */
[----:B------:R-:W-:Y:S01]  /*01a0*/  @!P1 LDS R3, [R5] ;  /* 0x0000000005039984 */ /* 0x000fe20000000800 */
[----:B------:R-:W-:-:S04]  /*01b0*/  MOV R0, R8 ;  /* 0x0000000800007202 */ /* 0x000fc80000000f00 */
[----:B------:R-:W0:Y:S02]  /*01c0*/  @!P1 LDS R2, [R2] ;  /* 0x0000000002029984 */ /* 0x000e240000000800 */
[----:B0-----:R-:W-:-:S05]  /*01d0*/  @!P1 FADD R4, R2, R3 ;  /* 0x0000000302049221 */ /* 0x001fca0000000000 */
[----:B------:R1:W-:Y:S01]  /*01e0*/  @!P1 STS [R5], R4 ;  /* 0x0000000405009388 */ /* 0x0003e20000000800 */
[----:B------:R-:W-:Y:S01]  /*01f0*/  BAR.SYNC.DEFER_BLOCKING 0x0 ;  /* 0x0000000000007b1d */ /* 0x000fe20000010000 */
[----:B------:R-:W-:-:S13]  /*0200*/  ISETP.GE.U32.AND P1, PT, R8, UR8, PT ;  /* 0x0000000808007c0c */ /* 0x000fda000bf26070 */
[----:B-1----:R-:W-:Y:S05]  /*0210*/  @!P1 BRA `(.L_x_29) ;  /* 0xfffffffc00d09947 */ /* 0x002fea000383ffff */
.L_x_28:
        /* <DEDUP_REMOVED lines=9> */
.L_x_30:
        /* <DEDUP_REMOVED lines=13> */
.L_x_37:


//--------------------- .nv.shared._Z23reduceMultiplePerThreadILj256EEvPfS0_j --------------------------
	.section	.nv.shared._Z23reduceMultiplePerThreadILj256EEvPfS0_j,"aw",@nobits
	.sectionflags	@""
	.align	16
	.zero		1024


//--------------------- .nv.shared.reserved.0     --------------------------
	.section	.nv.shared.reserved.0,"aw",@nobits
	.weak		__nv_reservedSMEM_offset_0_alias
	.size		__nv_reservedSMEM_offset_0_alias, 0, 64
	.other		__nv_reservedSMEM_offset_0_alias,@"STO_CUDA_RESERVED_SHARED STV_DEFAULT"
__nv_reservedSMEM_offset_0_alias:
	.zero		0
	.zero		64


//--------------------- .nv.shared._Z20reduceCompleteUnrollILj256EEvPfS0_j --------------------------
	.section	.nv.shared._Z20reduceCompleteUnrollILj256EEvPfS0_j,"aw",@nobits
	.sectionflags	@""
	.align	16
	.zero		1024


//--------------------- .nv.shared._Z10reduceShflPfS_j --------------------------
	.section	.nv.shared._Z10reduceShflPfS_j,"aw",@nobits
	.sectionflags	@""
	.align	16
.nv.shared._Z10reduceShflPfS_j:
	.zero		1152


//--------------------- .nv.shared._Z20reduceUnrollLastWarpPfS_j --------------------------
	.section	.nv.shared._Z20reduceUnrollLastWarpPfS_j,"aw",@nobits
	.sectionflags	@""
	.align	16
	.zero		1024


//--------------------- .nv.shared._Z19reduceAddDuringLoadPfS_j --------------------------
	.section	.nv.shared._Z19reduceAddDuringLoadPfS_j,"aw",@nobits
	.sectionflags	@""
	.align	16
	.zero		1024


//--------------------- .nv.shared._Z18reduceNoDivergencePfS_j --------------------------
	.section	.nv.shared._Z18reduceNoDivergencePfS_j,"aw",@nobits
	.sectionflags	@""
	.align	16
	.zero		1024


//--------------------- .nv.shared._Z11reduceNaivePfS_j --------------------------
	.section	.nv.shared._Z11reduceNaivePfS_j,"aw",@nobits
	.sectionflags	@""
	.align	16
	.zero		1024


//--------------------- .nv.constant0._Z23reduceMultiplePerThreadILj256EEvPfS0_j --------------------------
	.section	.nv.constant0._Z23reduceMultiplePerThreadILj256EEvPfS0_j,"a",@progbits
	.sectionflags	@""
	.align	4
.nv.constant0._Z23reduceMultiplePerThreadILj256EEvPfS0_j:
	.zero		916


//--------------------- .nv.constant0._Z20reduceCompleteUnrollILj256EEvPfS0_j --------------------------
	.section	.nv.constant0._Z20reduceCompleteUnrollILj256EEvPfS0_j,"a",@progbits
	.sectionflags	@""
	.align	4
.nv.constant0._Z20reduceCompleteUnrollILj256EEvPfS0_j:
	.zero		916


//--------------------- .nv.constant0._Z10reduceShflPfS_j --------------------------
	.section	.nv.constant0._Z10reduceShflPfS_j,"a",@progbits
	.sectionflags	@""
	.align	4
.nv.constant0._Z10reduceShflPfS_j:
	.zero		916


//--------------------- .nv.constant0._Z20reduceUnrollLastWarpPfS_j --------------------------
	.section	.nv.constant0._Z20reduceUnrollLastWarpPfS_j,"a",@progbits
	.sectionflags	@""
	.align	4
.nv.constant0._Z20reduceUnrollLastWarpPfS_j:
	.zero		916


//--------------------- .nv.constant0._Z19reduceAddDuringLoadPfS_j --------------------------
	.section	.nv.constant0._Z19reduceAddDuringLoadPfS_j,"a",@progbits
	.sectionflags	@""
	.align	4
.nv.constant0._Z19reduceAddDuringLoadPfS_j:
	.zero		916


//--------------------- .nv.constant0._Z18reduceNoDivergencePfS_j --------------------------
	.section	.nv.constant0._Z18reduceNoDivergencePfS_j,"a",@progbits
	.sectionflags	@""
	.align	4
.nv.constant0._Z18reduceNoDivergencePfS_j:
	.zero		916


//--------------------- .nv.constant0._Z11reduceNaivePfS_j --------------------------
	.section	.nv.constant0._Z11reduceNaivePfS_j,"a",@progbits
	.sectionflags	@""
	.align	4
.nv.constant0._Z11reduceNaivePfS_j:
	.zero		916


//--------------------- SYMBOLS --------------------------

	.type		.nv.reservedSmem.offset0,@object
	.size		.nv.reservedSmem.offset0,0x4
	.type		.nv.reservedSmem.cap,@object
	.size		.nv.reservedSmem.cap,0x4
